//
// Generated by NVIDIA NVVM Compiler
//
// Compiler Build ID: CL-36424714
// Cuda compilation tools, release 13.0, V13.0.88
// Based on NVVM 20.0.0
//

.version 9.0
.target sm_100
.address_size 64

	// .globl	_Z13computeForcesP4BodyP6float3i

.visible .entry _Z13computeForcesP4BodyP6float3i(
	.param .u64 .ptr .align 1 _Z13computeForcesP4BodyP6float3i_param_0,
	.param .u64 .ptr .align 1 _Z13computeForcesP4BodyP6float3i_param_1,
	.param .u32 _Z13computeForcesP4BodyP6float3i_param_2
)
{
	.reg .pred 	%p<18>;
	.reg .b32 	%r<44>;
	.reg .b32 	%f<434>;
	.reg .b64 	%rd<33>;
	.reg .b64 	%fd<67>;

	ld.param.u64 	%rd9, [_Z13computeForcesP4BodyP6float3i_param_0];
	ld.param.u64 	%rd8, [_Z13computeForcesP4BodyP6float3i_param_1];
	ld.param.u32 	%r24, [_Z13computeForcesP4BodyP6float3i_param_2];
	cvta.to.global.u64 	%rd1, %rd9;
	mov.u32 	%r25, %ctaid.x;
	mov.u32 	%r26, %ntid.x;
	mov.u32 	%r27, %tid.x;
	mad.lo.s32 	%r1, %r25, %r26, %r27;
	setp.ge.s32 	%p1, %r1, %r24;
	@%p1 bra 	$L__BB0_24;
	setp.lt.s32 	%p2, %r1, 1;
	mov.f32 	%f407, 0f00000000;
	mov.b32 	%r42, 0;
	mov.f32 	%f408, %f407;
	mov.f32 	%f409, %f407;
	@%p2 bra 	$L__BB0_10;
	mul.wide.u32 	%rd10, %r1, 28;
	add.s64 	%rd11, %rd1, %rd10;
	ld.global.f32 	%f1, [%rd11];
	ld.global.f32 	%f2, [%rd11+4];
	ld.global.f32 	%f3, [%rd11+8];
	ld.global.f32 	%f73, [%rd11+24];
	cvt.f64.f32 	%fd3, %f73;
	mul.f64 	%fd1, %fd3, 0d3DD2589EFFED8ACC;
	min.s32 	%r30, %r1, %r24;
	max.s32 	%r42, %r30, 1;
	and.b32  	%r3, %r42, 3;
	setp.lt.s32 	%p3, %r30, 4;
	mov.f32 	%f409, 0f00000000;
	mov.b32 	%r37, 0;
	mov.f32 	%f408, %f409;
	mov.f32 	%f407, %f409;
	@%p3 bra 	$L__BB0_5;
	and.b32  	%r37, %r42, 2147483644;
	neg.s32 	%r35, %r37;
	add.s64 	%rd31, %rd1, 56;
	mov.f32 	%f409, 0f00000000;
$L__BB0_4:
	.pragma "nounroll";
	ld.global.f32 	%f75, [%rd31+-56];
	sub.f32 	%f76, %f75, %f1;
	ld.global.f32 	%f77, [%rd31+-52];
	sub.f32 	%f78, %f77, %f2;
	ld.global.f32 	%f79, [%rd31+-48];
	sub.f32 	%f80, %f79, %f3;
	mul.f32 	%f81, %f78, %f78;
	fma.rn.f32 	%f82, %f76, %f76, %f81;
	fma.rn.f32 	%f83, %f80, %f80, %f82;
	sqrt.rn.f32 	%f84, %f83;
	ld.global.f32 	%f85, [%rd31+-32];
	cvt.f64.f32 	%fd4, %f85;
	mul.f64 	%fd5, %fd1, %fd4;
	fma.rn.f32 	%f86, %f84, %f84, 0f2EDBE6FF;
	cvt.f64.f32 	%fd6, %f86;
	div.rn.f64 	%fd7, %fd5, %fd6;
	cvt.rn.f32.f64 	%f87, %fd7;
	mul.f32 	%f88, %f76, %f87;
	div.rn.f32 	%f89, %f88, %f84;
	add.f32 	%f90, %f407, %f89;
	mul.f32 	%f91, %f78, %f87;
	div.rn.f32 	%f92, %f91, %f84;
	add.f32 	%f93, %f408, %f92;
	mul.f32 	%f94, %f80, %f87;
	div.rn.f32 	%f95, %f94, %f84;
	add.f32 	%f96, %f409, %f95;
	ld.global.f32 	%f97, [%rd31+-28];
	sub.f32 	%f98, %f97, %f1;
	ld.global.f32 	%f99, [%rd31+-24];
	sub.f32 	%f100, %f99, %f2;
	ld.global.f32 	%f101, [%rd31+-20];
	sub.f32 	%f102, %f101, %f3;
	mul.f32 	%f103, %f100, %f100;
	fma.rn.f32 	%f104, %f98, %f98, %f103;
	fma.rn.f32 	%f105, %f102, %f102, %f104;
	sqrt.rn.f32 	%f106, %f105;
	ld.global.f32 	%f107, [%rd31+-4];
	cvt.f64.f32 	%fd8, %f107;
	mul.f64 	%fd9, %fd1, %fd8;
	fma.rn.f32 	%f108, %f106, %f106, 0f2EDBE6FF;
	cvt.f64.f32 	%fd10, %f108;
	div.rn.f64 	%fd11, %fd9, %fd10;
	cvt.rn.f32.f64 	%f109, %fd11;
	mul.f32 	%f110, %f98, %f109;
	div.rn.f32 	%f111, %f110, %f106;
	add.f32 	%f112, %f90, %f111;
	mul.f32 	%f113, %f100, %f109;
	div.rn.f32 	%f114, %f113, %f106;
	add.f32 	%f115, %f93, %f114;
	mul.f32 	%f116, %f102, %f109;
	div.rn.f32 	%f117, %f116, %f106;
	add.f32 	%f118, %f96, %f117;
	ld.global.f32 	%f119, [%rd31];
	sub.f32 	%f120, %f119, %f1;
	ld.global.f32 	%f121, [%rd31+4];
	sub.f32 	%f122, %f121, %f2;
	ld.global.f32 	%f123, [%rd31+8];
	sub.f32 	%f124, %f123, %f3;
	mul.f32 	%f125, %f122, %f122;
	fma.rn.f32 	%f126, %f120, %f120, %f125;
	fma.rn.f32 	%f127, %f124, %f124, %f126;
	sqrt.rn.f32 	%f128, %f127;
	ld.global.f32 	%f129, [%rd31+24];
	cvt.f64.f32 	%fd12, %f129;
	mul.f64 	%fd13, %fd1, %fd12;
	fma.rn.f32 	%f130, %f128, %f128, 0f2EDBE6FF;
	cvt.f64.f32 	%fd14, %f130;
	div.rn.f64 	%fd15, %fd13, %fd14;
	cvt.rn.f32.f64 	%f131, %fd15;
	mul.f32 	%f132, %f120, %f131;
	div.rn.f32 	%f133, %f132, %f128;
	add.f32 	%f134, %f112, %f133;
	mul.f32 	%f135, %f122, %f131;
	div.rn.f32 	%f136, %f135, %f128;
	add.f32 	%f137, %f115, %f136;
	mul.f32 	%f138, %f124, %f131;
	div.rn.f32 	%f139, %f138, %f128;
	add.f32 	%f140, %f118, %f139;
	ld.global.f32 	%f141, [%rd31+28];
	sub.f32 	%f142, %f141, %f1;
	ld.global.f32 	%f143, [%rd31+32];
	sub.f32 	%f144, %f143, %f2;
	ld.global.f32 	%f145, [%rd31+36];
	sub.f32 	%f146, %f145, %f3;
	mul.f32 	%f147, %f144, %f144;
	fma.rn.f32 	%f148, %f142, %f142, %f147;
	fma.rn.f32 	%f149, %f146, %f146, %f148;
	sqrt.rn.f32 	%f150, %f149;
	ld.global.f32 	%f151, [%rd31+52];
	cvt.f64.f32 	%fd16, %f151;
	mul.f64 	%fd17, %fd1, %fd16;
	fma.rn.f32 	%f152, %f150, %f150, 0f2EDBE6FF;
	cvt.f64.f32 	%fd18, %f152;
	div.rn.f64 	%fd19, %fd17, %fd18;
	cvt.rn.f32.f64 	%f153, %fd19;
	mul.f32 	%f154, %f142, %f153;
	div.rn.f32 	%f155, %f154, %f150;
	add.f32 	%f407, %f134, %f155;
	mul.f32 	%f156, %f144, %f153;
	div.rn.f32 	%f157, %f156, %f150;
	add.f32 	%f408, %f137, %f157;
	mul.f32 	%f158, %f146, %f153;
	div.rn.f32 	%f159, %f158, %f150;
	add.f32 	%f409, %f140, %f159;
	add.s32 	%r35, %r35, 4;
	add.s64 	%rd31, %rd31, 112;
	setp.ne.s32 	%p4, %r35, 0;
	@%p4 bra 	$L__BB0_4;
$L__BB0_5:
	setp.eq.s32 	%p5, %r3, 0;
	@%p5 bra 	$L__BB0_10;
	setp.eq.s32 	%p6, %r3, 1;
	@%p6 bra 	$L__BB0_8;
	mul.wide.u32 	%rd12, %r37, 28;
	add.s64 	%rd13, %rd1, %rd12;
	ld.global.f32 	%f161, [%rd13];
	sub.f32 	%f162, %f161, %f1;
	ld.global.f32 	%f163, [%rd13+4];
	sub.f32 	%f164, %f163, %f2;
	ld.global.f32 	%f165, [%rd13+8];
	sub.f32 	%f166, %f165, %f3;
	mul.f32 	%f167, %f164, %f164;
	fma.rn.f32 	%f168, %f162, %f162, %f167;
	fma.rn.f32 	%f169, %f166, %f166, %f168;
	sqrt.rn.f32 	%f170, %f169;
	ld.global.f32 	%f171, [%rd13+24];
	cvt.f64.f32 	%fd20, %f171;
	mul.f64 	%fd21, %fd1, %fd20;
	fma.rn.f32 	%f172, %f170, %f170, 0f2EDBE6FF;
	cvt.f64.f32 	%fd22, %f172;
	div.rn.f64 	%fd23, %fd21, %fd22;
	cvt.rn.f32.f64 	%f173, %fd23;
	mul.f32 	%f174, %f162, %f173;
	div.rn.f32 	%f175, %f174, %f170;
	add.f32 	%f176, %f407, %f175;
	mul.f32 	%f177, %f164, %f173;
	div.rn.f32 	%f178, %f177, %f170;
	add.f32 	%f179, %f408, %f178;
	mul.f32 	%f180, %f166, %f173;
	div.rn.f32 	%f181, %f180, %f170;
	add.f32 	%f182, %f409, %f181;
	ld.global.f32 	%f183, [%rd13+28];
	sub.f32 	%f184, %f183, %f1;
	ld.global.f32 	%f185, [%rd13+32];
	sub.f32 	%f186, %f185, %f2;
	ld.global.f32 	%f187, [%rd13+36];
	sub.f32 	%f188, %f187, %f3;
	mul.f32 	%f189, %f186, %f186;
	fma.rn.f32 	%f190, %f184, %f184, %f189;
	fma.rn.f32 	%f191, %f188, %f188, %f190;
	sqrt.rn.f32 	%f192, %f191;
	ld.global.f32 	%f193, [%rd13+52];
	cvt.f64.f32 	%fd24, %f193;
	mul.f64 	%fd25, %fd1, %fd24;
	fma.rn.f32 	%f194, %f192, %f192, 0f2EDBE6FF;
	cvt.f64.f32 	%fd26, %f194;
	div.rn.f64 	%fd27, %fd25, %fd26;
	cvt.rn.f32.f64 	%f195, %fd27;
	mul.f32 	%f196, %f184, %f195;
	div.rn.f32 	%f197, %f196, %f192;
	add.f32 	%f407, %f176, %f197;
	mul.f32 	%f198, %f186, %f195;
	div.rn.f32 	%f199, %f198, %f192;
	add.f32 	%f408, %f179, %f199;
	mul.f32 	%f200, %f188, %f195;
	div.rn.f32 	%f201, %f200, %f192;
	add.f32 	%f409, %f182, %f201;
	add.s32 	%r37, %r37, 2;
$L__BB0_8:
	and.b32  	%r31, %r42, 1;
	setp.eq.b32 	%p7, %r31, 1;
	not.pred 	%p8, %p7;
	@%p8 bra 	$L__BB0_10;
	mul.wide.u32 	%rd14, %r37, 28;
	add.s64 	%rd15, %rd1, %rd14;
	ld.global.f32 	%f202, [%rd15];
	sub.f32 	%f203, %f202, %f1;
	ld.global.f32 	%f204, [%rd15+4];
	sub.f32 	%f205, %f204, %f2;
	ld.global.f32 	%f206, [%rd15+8];
	sub.f32 	%f207, %f206, %f3;
	mul.f32 	%f208, %f205, %f205;
	fma.rn.f32 	%f209, %f203, %f203, %f208;
	fma.rn.f32 	%f210, %f207, %f207, %f209;
	sqrt.rn.f32 	%f211, %f210;
	ld.global.f32 	%f212, [%rd15+24];
	cvt.f64.f32 	%fd28, %f212;
	mul.f64 	%fd29, %fd1, %fd28;
	fma.rn.f32 	%f213, %f211, %f211, 0f2EDBE6FF;
	cvt.f64.f32 	%fd30, %f213;
	div.rn.f64 	%fd31, %fd29, %fd30;
	cvt.rn.f32.f64 	%f214, %fd31;
	mul.f32 	%f215, %f203, %f214;
	div.rn.f32 	%f216, %f215, %f211;
	add.f32 	%f407, %f407, %f216;
	mul.f32 	%f217, %f205, %f214;
	div.rn.f32 	%f218, %f217, %f211;
	add.f32 	%f408, %f408, %f218;
	mul.f32 	%f219, %f207, %f214;
	div.rn.f32 	%f220, %f219, %f211;
	add.f32 	%f409, %f409, %f220;
$L__BB0_10:
	setp.ge.s32 	%p9, %r42, %r24;
	@%p9 bra 	$L__BB0_14;
	setp.eq.s32 	%p10, %r1, %r42;
	@%p10 bra 	$L__BB0_13;
	mul.wide.u32 	%rd16, %r42, 28;
	add.s64 	%rd17, %rd1, %rd16;
	ld.global.f32 	%f221, [%rd17];
	mul.wide.s32 	%rd18, %r1, 28;
	add.s64 	%rd19, %rd1, %rd18;
	ld.global.f32 	%f222, [%rd19];
	sub.f32 	%f223, %f221, %f222;
	ld.global.f32 	%f224, [%rd17+4];
	ld.global.f32 	%f225, [%rd19+4];
	sub.f32 	%f226, %f224, %f225;
	ld.global.f32 	%f227, [%rd17+8];
	ld.global.f32 	%f228, [%rd19+8];
	sub.f32 	%f229, %f227, %f228;
	mul.f32 	%f230, %f226, %f226;
	fma.rn.f32 	%f231, %f223, %f223, %f230;
	fma.rn.f32 	%f232, %f229, %f229, %f231;
	sqrt.rn.f32 	%f233, %f232;
	ld.global.f32 	%f234, [%rd19+24];
	cvt.f64.f32 	%fd32, %f234;
	mul.f64 	%fd33, %fd32, 0d3DD2589EFFED8ACC;
	ld.global.f32 	%f235, [%rd17+24];
	cvt.f64.f32 	%fd34, %f235;
	mul.f64 	%fd35, %fd33, %fd34;
	fma.rn.f32 	%f236, %f233, %f233, 0f2EDBE6FF;
	cvt.f64.f32 	%fd36, %f236;
	div.rn.f64 	%fd37, %fd35, %fd36;
	cvt.rn.f32.f64 	%f237, %fd37;
	mul.f32 	%f238, %f223, %f237;
	div.rn.f32 	%f239, %f238, %f233;
	add.f32 	%f407, %f407, %f239;
	mul.f32 	%f240, %f226, %f237;
	div.rn.f32 	%f241, %f240, %f233;
	add.f32 	%f408, %f408, %f241;
	mul.f32 	%f242, %f229, %f237;
	div.rn.f32 	%f243, %f242, %f233;
	add.f32 	%f409, %f409, %f243;
$L__BB0_13:
	add.s32 	%r42, %r42, 1;
$L__BB0_14:
	setp.ge.s32 	%p11, %r42, %r24;
	@%p11 bra 	$L__BB0_23;
	mul.wide.s32 	%rd20, %r1, 28;
	add.s64 	%rd21, %rd1, %rd20;
	ld.global.f32 	%f40, [%rd21];
	ld.global.f32 	%f41, [%rd21+4];
	ld.global.f32 	%f42, [%rd21+8];
	ld.global.f32 	%f245, [%rd21+24];
	cvt.f64.f32 	%fd38, %f245;
	mul.f64 	%fd2, %fd38, 0d3DD2589EFFED8ACC;
	sub.s32 	%r14, %r24, %r42;
	and.b32  	%r15, %r14, 3;
	sub.s32 	%r32, %r42, %r24;
	setp.gt.u32 	%p12, %r32, -4;
	@%p12 bra 	$L__BB0_18;
	and.b32  	%r33, %r14, -4;
	neg.s32 	%r40, %r33;
	mul.wide.u32 	%rd22, %r42, 28;
	add.s64 	%rd23, %rd22, %rd1;
	add.s64 	%rd32, %rd23, 56;
$L__BB0_17:
	.pragma "nounroll";
	ld.global.f32 	%f246, [%rd32+-56];
	sub.f32 	%f247, %f246, %f40;
	ld.global.f32 	%f248, [%rd32+-52];
	sub.f32 	%f249, %f248, %f41;
	ld.global.f32 	%f250, [%rd32+-48];
	sub.f32 	%f251, %f250, %f42;
	mul.f32 	%f252, %f249, %f249;
	fma.rn.f32 	%f253, %f247, %f247, %f252;
	fma.rn.f32 	%f254, %f251, %f251, %f253;
	sqrt.rn.f32 	%f255, %f254;
	ld.global.f32 	%f256, [%rd32+-32];
	cvt.f64.f32 	%fd39, %f256;
	mul.f64 	%fd40, %fd2, %fd39;
	fma.rn.f32 	%f257, %f255, %f255, 0f2EDBE6FF;
	cvt.f64.f32 	%fd41, %f257;
	div.rn.f64 	%fd42, %fd40, %fd41;
	cvt.rn.f32.f64 	%f258, %fd42;
	mul.f32 	%f259, %f247, %f258;
	div.rn.f32 	%f260, %f259, %f255;
	add.f32 	%f261, %f407, %f260;
	mul.f32 	%f262, %f249, %f258;
	div.rn.f32 	%f263, %f262, %f255;
	add.f32 	%f264, %f408, %f263;
	mul.f32 	%f265, %f251, %f258;
	div.rn.f32 	%f266, %f265, %f255;
	add.f32 	%f267, %f409, %f266;
	ld.global.f32 	%f268, [%rd32+-28];
	sub.f32 	%f269, %f268, %f40;
	ld.global.f32 	%f270, [%rd32+-24];
	sub.f32 	%f271, %f270, %f41;
	ld.global.f32 	%f272, [%rd32+-20];
	sub.f32 	%f273, %f272, %f42;
	mul.f32 	%f274, %f271, %f271;
	fma.rn.f32 	%f275, %f269, %f269, %f274;
	fma.rn.f32 	%f276, %f273, %f273, %f275;
	sqrt.rn.f32 	%f277, %f276;
	ld.global.f32 	%f278, [%rd32+-4];
	cvt.f64.f32 	%fd43, %f278;
	mul.f64 	%fd44, %fd2, %fd43;
	fma.rn.f32 	%f279, %f277, %f277, 0f2EDBE6FF;
	cvt.f64.f32 	%fd45, %f279;
	div.rn.f64 	%fd46, %fd44, %fd45;
	cvt.rn.f32.f64 	%f280, %fd46;
	mul.f32 	%f281, %f269, %f280;
	div.rn.f32 	%f282, %f281, %f277;
	add.f32 	%f283, %f261, %f282;
	mul.f32 	%f284, %f271, %f280;
	div.rn.f32 	%f285, %f284, %f277;
	add.f32 	%f286, %f264, %f285;
	mul.f32 	%f287, %f273, %f280;
	div.rn.f32 	%f288, %f287, %f277;
	add.f32 	%f289, %f267, %f288;
	ld.global.f32 	%f290, [%rd32];
	sub.f32 	%f291, %f290, %f40;
	ld.global.f32 	%f292, [%rd32+4];
	sub.f32 	%f293, %f292, %f41;
	ld.global.f32 	%f294, [%rd32+8];
	sub.f32 	%f295, %f294, %f42;
	mul.f32 	%f296, %f293, %f293;
	fma.rn.f32 	%f297, %f291, %f291, %f296;
	fma.rn.f32 	%f298, %f295, %f295, %f297;
	sqrt.rn.f32 	%f299, %f298;
	ld.global.f32 	%f300, [%rd32+24];
	cvt.f64.f32 	%fd47, %f300;
	mul.f64 	%fd48, %fd2, %fd47;
	fma.rn.f32 	%f301, %f299, %f299, 0f2EDBE6FF;
	cvt.f64.f32 	%fd49, %f301;
	div.rn.f64 	%fd50, %fd48, %fd49;
	cvt.rn.f32.f64 	%f302, %fd50;
	mul.f32 	%f303, %f291, %f302;
	div.rn.f32 	%f304, %f303, %f299;
	add.f32 	%f305, %f283, %f304;
	mul.f32 	%f306, %f293, %f302;
	div.rn.f32 	%f307, %f306, %f299;
	add.f32 	%f308, %f286, %f307;
	mul.f32 	%f309, %f295, %f302;
	div.rn.f32 	%f310, %f309, %f299;
	add.f32 	%f311, %f289, %f310;
	ld.global.f32 	%f312, [%rd32+28];
	sub.f32 	%f313, %f312, %f40;
	ld.global.f32 	%f314, [%rd32+32];
	sub.f32 	%f315, %f314, %f41;
	ld.global.f32 	%f316, [%rd32+36];
	sub.f32 	%f317, %f316, %f42;
	mul.f32 	%f318, %f315, %f315;
	fma.rn.f32 	%f319, %f313, %f313, %f318;
	fma.rn.f32 	%f320, %f317, %f317, %f319;
	sqrt.rn.f32 	%f321, %f320;
	ld.global.f32 	%f322, [%rd32+52];
	cvt.f64.f32 	%fd51, %f322;
	mul.f64 	%fd52, %fd2, %fd51;
	fma.rn.f32 	%f323, %f321, %f321, 0f2EDBE6FF;
	cvt.f64.f32 	%fd53, %f323;
	div.rn.f64 	%fd54, %fd52, %fd53;
	cvt.rn.f32.f64 	%f324, %fd54;
	mul.f32 	%f325, %f313, %f324;
	div.rn.f32 	%f326, %f325, %f321;
	add.f32 	%f407, %f305, %f326;
	mul.f32 	%f327, %f315, %f324;
	div.rn.f32 	%f328, %f327, %f321;
	add.f32 	%f408, %f308, %f328;
	mul.f32 	%f329, %f317, %f324;
	div.rn.f32 	%f330, %f329, %f321;
	add.f32 	%f409, %f311, %f330;
	add.s32 	%r42, %r42, 4;
	add.s32 	%r40, %r40, 4;
	add.s64 	%rd32, %rd32, 112;
	setp.ne.s32 	%p13, %r40, 0;
	@%p13 bra 	$L__BB0_17;
$L__BB0_18:
	setp.eq.s32 	%p14, %r15, 0;
	@%p14 bra 	$L__BB0_23;
	setp.eq.s32 	%p15, %r15, 1;
	@%p15 bra 	$L__BB0_21;
	mul.wide.u32 	%rd24, %r42, 28;
	add.s64 	%rd25, %rd1, %rd24;
	ld.global.f32 	%f332, [%rd25];
	sub.f32 	%f333, %f332, %f40;
	ld.global.f32 	%f334, [%rd25+4];
	sub.f32 	%f335, %f334, %f41;
	ld.global.f32 	%f336, [%rd25+8];
	sub.f32 	%f337, %f336, %f42;
	mul.f32 	%f338, %f335, %f335;
	fma.rn.f32 	%f339, %f333, %f333, %f338;
	fma.rn.f32 	%f340, %f337, %f337, %f339;
	sqrt.rn.f32 	%f341, %f340;
	ld.global.f32 	%f342, [%rd25+24];
	cvt.f64.f32 	%fd55, %f342;
	mul.f64 	%fd56, %fd2, %fd55;
	fma.rn.f32 	%f343, %f341, %f341, 0f2EDBE6FF;
	cvt.f64.f32 	%fd57, %f343;
	div.rn.f64 	%fd58, %fd56, %fd57;
	cvt.rn.f32.f64 	%f344, %fd58;
	mul.f32 	%f345, %f333, %f344;
	div.rn.f32 	%f346, %f345, %f341;
	add.f32 	%f347, %f407, %f346;
	mul.f32 	%f348, %f335, %f344;
	div.rn.f32 	%f349, %f348, %f341;
	add.f32 	%f350, %f408, %f349;
	mul.f32 	%f351, %f337, %f344;
	div.rn.f32 	%f352, %f351, %f341;
	add.f32 	%f353, %f409, %f352;
	ld.global.f32 	%f354, [%rd25+28];
	sub.f32 	%f355, %f354, %f40;
	ld.global.f32 	%f356, [%rd25+32];
	sub.f32 	%f357, %f356, %f41;
	ld.global.f32 	%f358, [%rd25+36];
	sub.f32 	%f359, %f358, %f42;
	mul.f32 	%f360, %f357, %f357;
	fma.rn.f32 	%f361, %f355, %f355, %f360;
	fma.rn.f32 	%f362, %f359, %f359, %f361;
	sqrt.rn.f32 	%f363, %f362;
	ld.global.f32 	%f364, [%rd25+52];
	cvt.f64.f32 	%fd59, %f364;
	mul.f64 	%fd60, %fd2, %fd59;
	fma.rn.f32 	%f365, %f363, %f363, 0f2EDBE6FF;
	cvt.f64.f32 	%fd61, %f365;
	div.rn.f64 	%fd62, %fd60, %fd61;
	cvt.rn.f32.f64 	%f366, %fd62;
	mul.f32 	%f367, %f355, %f366;
	div.rn.f32 	%f368, %f367, %f363;
	add.f32 	%f407, %f347, %f368;
	mul.f32 	%f369, %f357, %f366;
	div.rn.f32 	%f370, %f369, %f363;
	add.f32 	%f408, %f350, %f370;
	mul.f32 	%f371, %f359, %f366;
	div.rn.f32 	%f372, %f371, %f363;
	add.f32 	%f409, %f353, %f372;
	add.s32 	%r42, %r42, 2;
$L__BB0_21:
	and.b32  	%r34, %r14, 1;
	setp.eq.b32 	%p16, %r34, 1;
	not.pred 	%p17, %p16;
	@%p17 bra 	$L__BB0_23;
	mul.wide.u32 	%rd26, %r42, 28;
	add.s64 	%rd27, %rd1, %rd26;
	ld.global.f32 	%f373, [%rd27];
	sub.f32 	%f374, %f373, %f40;
	ld.global.f32 	%f375, [%rd27+4];
	sub.f32 	%f376, %f375, %f41;
	ld.global.f32 	%f377, [%rd27+8];
	sub.f32 	%f378, %f377, %f42;
	mul.f32 	%f379, %f376, %f376;
	fma.rn.f32 	%f380, %f374, %f374, %f379;
	fma.rn.f32 	%f381, %f378, %f378, %f380;
	sqrt.rn.f32 	%f382, %f381;
	ld.global.f32 	%f383, [%rd27+24];
	cvt.f64.f32 	%fd63, %f383;
	mul.f64 	%fd64, %fd2, %fd63;
	fma.rn.f32 	%f384, %f382, %f382, 0f2EDBE6FF;
	cvt.f64.f32 	%fd65, %f384;
	div.rn.f64 	%fd66, %fd64, %fd65;
	cvt.rn.f32.f64 	%f385, %fd66;
	mul.f32 	%f386, %f374, %f385;
	div.rn.f32 	%f387, %f386, %f382;
	add.f32 	%f407, %f407, %f387;
	mul.f32 	%f388, %f376, %f385;
	div.rn.f32 	%f389, %f388, %f382;
	add.f32 	%f408, %f408, %f389;
	mul.f32 	%f390, %f378, %f385;
	div.rn.f32 	%f391, %f390, %f382;
	add.f32 	%f409, %f409, %f391;
$L__BB0_23:
	cvta.to.global.u64 	%rd28, %rd8;
	mul.wide.s32 	%rd29, %r1, 12;
	add.s64 	%rd30, %rd28, %rd29;
	st.global.f32 	[%rd30], %f407;
	st.global.f32 	[%rd30+4], %f408;
	st.global.f32 	[%rd30+8], %f409;
$L__BB0_24:
	ret;

}
	// .globl	_Z12updateBodiesP4BodyP6float3i
.visible .entry _Z12updateBodiesP4BodyP6float3i(
	.param .u64 .ptr .align 1 _Z12updateBodiesP4BodyP6float3i_param_0,
	.param .u64 .ptr .align 1 _Z12updateBodiesP4BodyP6float3i_param_1,
	.param .u32 _Z12updateBodiesP4BodyP6float3i_param_2
)
{
	.reg .pred 	%p<2>;
	.reg .b32 	%r<6>;
	.reg .b32 	%f<20>;
	.reg .b64 	%rd<9>;
	.reg .b64 	%fd<19>;

	ld.param.u64 	%rd1, [_Z12updateBodiesP4BodyP6float3i_param_0];
	ld.param.u64 	%rd2, [_Z12updateBodiesP4BodyP6float3i_param_1];
	ld.param.u32 	%r2, [_Z12updateBodiesP4BodyP6float3i_param_2];
	mov.u32 	%r3, %ctaid.x;
	mov.u32 	%r4, %ntid.x;
	mov.u32 	%r5, %tid.x;
	mad.lo.s32 	%r1, %r3, %r4, %r5;
	setp.ge.s32 	%p1, %r1, %r2;
	@%p1 bra 	$L__BB1_2;
	cvta.to.global.u64 	%rd3, %rd2;
	cvta.to.global.u64 	%rd4, %rd1;
	mul.wide.s32 	%rd5, %r1, 12;
	add.s64 	%rd6, %rd3, %rd5;
	ld.global.f32 	%f1, [%rd6];
	mul.wide.s32 	%rd7, %r1, 28;
	add.s64 	%rd8, %rd4, %rd7;
	ld.global.f32 	%f2, [%rd8+24];
	div.rn.f32 	%f3, %f1, %f2;
	cvt.f64.f32 	%fd1, %f3;
	ld.global.f32 	%f4, [%rd8+12];
	cvt.f64.f32 	%fd2, %f4;
	fma.rn.f64 	%fd3, %fd1, 0d3F847AE147AE147B, %fd2;
	cvt.rn.f32.f64 	%f5, %fd3;
	st.global.f32 	[%rd8+12], %f5;
	ld.global.f32 	%f6, [%rd6+4];
	div.rn.f32 	%f7, %f6, %f2;
	cvt.f64.f32 	%fd4, %f7;
	ld.global.f32 	%f8, [%rd8+16];
	cvt.f64.f32 	%fd5, %f8;
	fma.rn.f64 	%fd6, %fd4, 0d3F847AE147AE147B, %fd5;
	cvt.rn.f32.f64 	%f9, %fd6;
	st.global.f32 	[%rd8+16], %f9;
	ld.global.f32 	%f10, [%rd6+8];
	div.rn.f32 	%f11, %f10, %f2;
	cvt.f64.f32 	%fd7, %f11;
	ld.global.f32 	%f12, [%rd8+20];
	cvt.f64.f32 	%fd8, %f12;
	fma.rn.f64 	%fd9, %fd7, 0d3F847AE147AE147B, %fd8;
	cvt.rn.f32.f64 	%f13, %fd9;
	st.global.f32 	[%rd8+20], %f13;
	cvt.f64.f32 	%fd10, %f5;
	ld.global.f32 	%f14, [%rd8];
	cvt.f64.f32 	%fd11, %f14;
	fma.rn.f64 	%fd12, %fd10, 0d3F847AE147AE147B, %fd11;
	cvt.rn.f32.f64 	%f15, %fd12;
	st.global.f32 	[%rd8], %f15;
	cvt.f64.f32 	%fd13, %f9;
	ld.global.f32 	%f16, [%rd8+4];
	cvt.f64.f32 	%fd14, %f16;
	fma.rn.f64 	%fd15, %fd13, 0d3F847AE147AE147B, %fd14;
	cvt.rn.f32.f64 	%f17, %fd15;
	st.global.f32 	[%rd8+4], %f17;
	cvt.f64.f32 	%fd16, %f13;
	ld.global.f32 	%f18, [%rd8+8];
	cvt.f64.f32 	%fd17, %f18;
	fma.rn.f64 	%fd18, %fd16, 0d3F847AE147AE147B, %fd17;
	cvt.rn.f32.f64 	%f19, %fd18;
	st.global.f32 	[%rd8+8], %f19;
$L__BB1_2:
	ret;

}


// ===== COMPILED SASS (sm_100) =====

	.target	sm_100

	.elftype	@"ET_EXEC"


//--------------------- .note.nv.tkinfo           --------------------------
	.section	.note.nv.tkinfo,"",@"SHT_NOTE"
	.sectionflags	@"SHF_NOTE_NV_TKINFO"
	.tkinfo
        /*0018*/ 	.word	0x00000002
        /*0030*/ 	.string	""
        /*0030*/ 	.string	"ptxas"
        /*0030*/ 	.string	"Cuda compilation tools, release 13.0, V13.0.88"
        /*0030*/ 	.string	"Build cuda_13.0.r13.0/compiler.36424714_0"
        /*0030*/ 	.string	"-arch sm_100 -m 64 "



//--------------------- .note.nv.cuinfo           --------------------------
	.section	.note.nv.cuinfo,"",@"SHT_NOTE"
	.sectionflags	@"SHF_NOTE_NV_CUINFO"
        /*0018*/ 	.short	0x0002
        /*001a*/ 	.short	0x0064
        /*001c*/ 	.short	0x0082
	.zero		2


//--------------------- .nv.info                  --------------------------
	.section	.nv.info,"",@"SHT_CUDA_INFO"
	.align	4


	//----- nvinfo : EIATTR_REGCOUNT
	.align		4
        /*0000*/ 	.byte	0x04, 0x2f
        /*0002*/ 	.short	(.L_1 - .L_0)
	.align		4
.L_0:
        /*0004*/ 	.word	index@(_Z13computeForcesP4BodyP6float3i)
        /*0008*/ 	.word	0x0000002c


	//----- nvinfo : EIATTR_FRAME_SIZE
	.align		4
.L_1:
        /*000c*/ 	.byte	0x04, 0x11
        /*000e*/ 	.short	(.L_3 - .L_2)
	.align		4
.L_2:
        /*0010*/ 	.word	index@($__internal_3_$__cuda_sm3x_div_rn_noftz_f32_slowpath)
        /*0014*/ 	.word	0x00000000


	//----- nvinfo : EIATTR_FRAME_SIZE
	.align		4
.L_3:
        /*0018*/ 	.byte	0x04, 0x11
        /*001a*/ 	.short	(.L_5 - .L_4)
	.align		4
.L_4:
        /*001c*/ 	.word	index@($__internal_2_$__cuda_sm20_sqrt_rn_f32_slowpath)
        /*0020*/ 	.word	0x00000000


	//----- nvinfo : EIATTR_FRAME_SIZE
	.align		4
.L_5:
        /*0024*/ 	.byte	0x04, 0x11
        /*0026*/ 	.short	(.L_7 - .L_6)
	.align		4
.L_6:
        /*0028*/ 	.word	index@($__internal_1_$__cuda_sm20_div_rn_f64_full)
        /*002c*/ 	.word	0x00000000


	//----- nvinfo : EIATTR_FRAME_SIZE
	.align		4
.L_7:
        /*0030*/ 	.byte	0x04, 0x11
        /*0032*/ 	.short	(.L_9 - .L_8)
	.align		4
.L_8:
        /*0034*/ 	.word	index@(_Z13computeForcesP4BodyP6float3i)
        /*0038*/ 	.word	0x00000000


	//----- nvinfo : EIATTR_REGCOUNT
	.align		4
.L_9:
        /*003c*/ 	.byte	0x04, 0x2f
        /*003e*/ 	.short	(.L_11 - .L_10)
	.align		4
.L_10:
        /*0040*/ 	.word	index@(_Z12updateBodiesP4BodyP6float3i)
        /*0044*/ 	.word	0x00000017


	//----- nvinfo : EIATTR_FRAME_SIZE
	.align		4
.L_11:
        /*0048*/ 	.byte	0x04, 0x11
        /*004a*/ 	.short	(.L_13 - .L_12)
	.align		4
.L_12:
        /*004c*/ 	.word	index@($__internal_0_$__cuda_sm3x_div_rn_noftz_f32_slowpath)
        /*0050*/ 	.word	0x00000000


	//----- nvinfo : EIATTR_FRAME_SIZE
	.align		4
.L_13:
        /*0054*/ 	.byte	0x04, 0x11
        /*0056*/ 	.short	(.L_15 - .L_14)
	.align		4
.L_14:
        /*0058*/ 	.word	index@(_Z12updateBodiesP4BodyP6float3i)
        /*005c*/ 	.word	0x00000000


	//----- nvinfo : EIATTR_MIN_STACK_SIZE
	.align		4
.L_15:
        /*0060*/ 	.byte	0x04, 0x12
        /*0062*/ 	.short	(.L_17 - .L_16)
	.align		4
.L_16:
        /*0064*/ 	.word	index@(_Z12updateBodiesP4BodyP6float3i)
        /*0068*/ 	.word	0x00000000


	//----- nvinfo : EIATTR_MIN_STACK_SIZE
	.align		4
.L_17:
        /*006c*/ 	.byte	0x04, 0x12
        /*006e*/ 	.short	(.L_19 - .L_18)
	.align		4
.L_18:
        /*0070*/ 	.word	index@(_Z13computeForcesP4BodyP6float3i)
        /*0074*/ 	.word	0x00000000
.L_19:


//--------------------- .nv.compat                --------------------------
	.section	.nv.compat,"",@"SHT_CUDA_COMPAT_INFO"
	.align	4
        /*0000*/ 	.byte	0x02, 0x09, 0x00, 0x00, 0x02, 0x02, 0x01, 0x00, 0x02, 0x05, 0x05, 0x00, 0x03, 0x07, 0x01, 0x01
        /*0010*/ 	.byte	0x02, 0x03, 0x00, 0x00, 0x02, 0x06, 0x01, 0x00, 0x04, 0x0b, 0x08, 0x00, 0x01, 0x00, 0x00, 0x00
        /*0020*/ 	.byte	0x00, 0x00, 0x00, 0x00


//--------------------- .nv.info._Z12updateBodiesP4BodyP6float3i --------------------------
	.section	.nv.info._Z12updateBodiesP4BodyP6float3i,"",@"SHT_CUDA_INFO"
	.sectionflags	@""
	.align	4


	//----- nvinfo : EIATTR_CUDA_API_VERSION
	.align		4
        /*0000*/ 	.byte	0x04, 0x37
        /*0002*/ 	.short	(.L_21 - .L_20)
.L_20:
        /*0004*/ 	.word	0x00000082


	//----- nvinfo : EIATTR_KPARAM_INFO
	.align		4
.L_21:
        /*0008*/ 	.byte	0x04, 0x17
        /*000a*/ 	.short	(.L_23 - .L_22)
.L_22:
        /*000c*/ 	.word	0x00000000
        /*0010*/ 	.short	0x0002
        /*0012*/ 	.short	0x0010
        /*0014*/ 	.byte	0x00, 0xf0, 0x11, 0x00


	//----- nvinfo : EIATTR_KPARAM_INFO
	.align		4
.L_23:
        /*0018*/ 	.byte	0x04, 0x17
        /*001a*/ 	.short	(.L_25 - .L_24)
.L_24:
        /*001c*/ 	.word	0x00000000
        /*0020*/ 	.short	0x0001
        /*0022*/ 	.short	0x0008
        /*0024*/ 	.byte	0x00, 0xf5, 0x21, 0x00


	//----- nvinfo : EIATTR_KPARAM_INFO
	.align		4
.L_25:
        /*0028*/ 	.byte	0x04, 0x17
        /*002a*/ 	.short	(.L_27 - .L_26)
.L_26:
        /*002c*/ 	.word	0x00000000
        /*0030*/ 	.short	0x0000
        /*0032*/ 	.short	0x0000
        /*0034*/ 	.byte	0x00, 0xf5, 0x21, 0x00


	//----- nvinfo : EIATTR_SPARSE_MMA_MASK
	.align		4
.L_27:
        /*0038*/ 	.byte	0x03, 0x50
        /*003a*/ 	.short	0x0000


	//----- nvinfo : EIATTR_MAXREG_COUNT
	.align		4
        /*003c*/ 	.byte	0x03, 0x1b
        /*003e*/ 	.short	0x00ff


	//----- nvinfo : EIATTR_MERCURY_ISA_VERSION
	.align		4
        /*0040*/ 	.byte	0x03, 0x5f
        /*0042*/ 	.short	0x0101


	//----- nvinfo : EIATTR_VRC_CTA_INIT_COUNT
	.align		4
        /*0044*/ 	.byte	0x02, 0x4a
	.zero		1
	.zero		1


	//----- nvinfo : EIATTR_EXIT_INSTR_OFFSETS
	.align		4
        /*0048*/ 	.byte	0x04, 0x1c
        /*004a*/ 	.short	(.L_29 - .L_28)


	//   ....[0]....
.L_28:
        /*004c*/ 	.word	0x00000070


	//   ....[1]....
        /*0050*/ 	.word	0x00000630


	//----- nvinfo : EIATTR_CRS_STACK_SIZE
	.align		4
.L_29:
        /*0054*/ 	.byte	0x04, 0x1e
        /*0056*/ 	.short	(.L_31 - .L_30)
.L_30:
        /*0058*/ 	.word	0x00000000


	//----- nvinfo : EIATTR_CBANK_PARAM_SIZE
	.align		4
.L_31:
        /*005c*/ 	.byte	0x03, 0x19
        /*005e*/ 	.short	0x0014


	//----- nvinfo : EIATTR_PARAM_CBANK
	.align		4
        /*0060*/ 	.byte	0x04, 0x0a
        /*0062*/ 	.short	(.L_33 - .L_32)
	.align		4
.L_32:
        /*0064*/ 	.word	index@(.nv.constant0._Z12updateBodiesP4BodyP6float3i)
        /*0068*/ 	.short	0x0380
        /*006a*/ 	.short	0x0014


	//----- nvinfo : EIATTR_SW_WAR
	.align		4
.L_33:
        /*006c*/ 	.byte	0x04, 0x36
        /*006e*/ 	.short	(.L_35 - .L_34)
.L_34:
        /*0070*/ 	.word	0x00000008
.L_35:


//--------------------- .nv.info._Z13computeForcesP4BodyP6float3i --------------------------
	.section	.nv.info._Z13computeForcesP4BodyP6float3i,"",@"SHT_CUDA_INFO"
	.sectionflags	@""
	.align	4


	//----- nvinfo : EIATTR_CUDA_API_VERSION
	.align		4
        /*0000*/ 	.byte	0x04, 0x37
        /*0002*/ 	.short	(.L_37 - .L_36)
.L_36:
        /*0004*/ 	.word	0x00000082


	//----- nvinfo : EIATTR_KPARAM_INFO
	.align		4
.L_37:
        /*0008*/ 	.byte	0x04, 0x17
        /*000a*/ 	.short	(.L_39 - .L_38)
.L_38:
        /*000c*/ 	.word	0x00000000
        /*0010*/ 	.short	0x0002
        /*0012*/ 	.short	0x0010
        /*0014*/ 	.byte	0x00, 0xf0, 0x11, 0x00


	//----- nvinfo : EIATTR_KPARAM_INFO
	.align		4
.L_39:
        /*0018*/ 	.byte	0x04, 0x17
        /*001a*/ 	.short	(.L_41 - .L_40)
.L_40:
        /*001c*/ 	.word	0x00000000
        /*0020*/ 	.short	0x0001
        /*0022*/ 	.short	0x0008
        /*0024*/ 	.byte	0x00, 0xf5, 0x21, 0x00


	//----- nvinfo : EIATTR_KPARAM_INFO
	.align		4
.L_41:
        /*0028*/ 	.byte	0x04, 0x17
        /*002a*/ 	.short	(.L_43 - .L_42)
.L_42:
        /*002c*/ 	.word	0x00000000
        /*0030*/ 	.short	0x0000
        /*0032*/ 	.short	0x0000
        /*0034*/ 	.byte	0x00, 0xf5, 0x21, 0x00


	//----- nvinfo : EIATTR_SPARSE_MMA_MASK
	.align		4
.L_43:
        /*0038*/ 	.byte	0x03, 0x50
        /*003a*/ 	.short	0x0000


	//----- nvinfo : EIATTR_MAXREG_COUNT
	.align		4
        /*003c*/ 	.byte	0x03, 0x1b
        /*003e*/ 	.short	0x00ff


	//----- nvinfo : EIATTR_MERCURY_ISA_VERSION
	.align		4
        /*0040*/ 	.byte	0x03, 0x5f
        /*0042*/ 	.short	0x0101


	//----- nvinfo : EIATTR_VRC_CTA_INIT_COUNT
	.align		4
        /*0044*/ 	.byte	0x02, 0x4a
	.zero		1
	.zero		1


	//----- nvinfo : EIATTR_EXIT_INSTR_OFFSETS
	.align		4
        /*0048*/ 	.byte	0x04, 0x1c
        /*004a*/ 	.short	(.L_45 - .L_44)


	//   ....[0]....
.L_44:
        /*004c*/ 	.word	0x00000070


	//   ....[1]....
        /*0050*/ 	.word	0x00006120


	//----- nvinfo : EIATTR_CRS_STACK_SIZE
	.align		4
.L_45:
        /*0054*/ 	.byte	0x04, 0x1e
        /*0056*/ 	.short	(.L_47 - .L_46)
.L_46:
        /*0058*/ 	.word	0x00000000


	//----- nvinfo : EIATTR_CBANK_PARAM_SIZE
	.align		4
.L_47:
        /*005c*/ 	.byte	0x03, 0x19
        /*005e*/ 	.short	0x0014


	//----- nvinfo : EIATTR_PARAM_CBANK
	.align		4
        /*0060*/ 	.byte	0x04, 0x0a
        /*0062*/ 	.short	(.L_49 - .L_48)
	.align		4
.L_48:
        /*0064*/ 	.word	index@(.nv.constant0._Z13computeForcesP4BodyP6float3i)
        /*0068*/ 	.short	0x0380
        /*006a*/ 	.short	0x0014


	//----- nvinfo : EIATTR_SW_WAR
	.align		4
.L_49:
        /*006c*/ 	.byte	0x04, 0x36
        /*006e*/ 	.short	(.L_51 - .L_50)
.L_50:
        /*0070*/ 	.word	0x00000008
.L_51:


//--------------------- .nv.callgraph             --------------------------
	.section	.nv.callgraph,"",@"SHT_CUDA_CALLGRAPH"
	.align	4
	.sectionentsize	8
	.align		4
        /*0000*/ 	.word	0x00000000
	.align		4
        /*0004*/ 	.word	0xffffffff
	.align		4
        /*0008*/ 	.word	0x00000000
	.align		4
        /*000c*/ 	.word	0xfffffffe
	.align		4
        /*0010*/ 	.word	0x00000000
	.align		4
        /*0014*/ 	.word	0xfffffffd
	.align		4
        /*0018*/ 	.word	0x00000000
	.align		4
        /*001c*/ 	.word	0xfffffffc


//--------------------- .text._Z12updateBodiesP4BodyP6float3i --------------------------
	.section	.text._Z12updateBodiesP4BodyP6float3i,"ax",@progbits
	.align	128
        .global         _Z12updateBodiesP4BodyP6float3i
        .type           _Z12updateBodiesP4BodyP6float3i,@function
        .size           _Z12updateBodiesP4BodyP6float3i,(.L_x_219 - _Z12updateBodiesP4BodyP6float3i)
        .other          _Z12updateBodiesP4BodyP6float3i,@"STO_CUDA_ENTRY STV_DEFAULT"
_Z12updateBodiesP4BodyP6float3i:
.text._Z12updateBodiesP4BodyP6float3i:
[----:B------:R-:W-:Y:S01]  /*0000*/  LDC R1, c[0x0][0x37c] ;  /* 0x0000df00ff017b82 */ /* 0x000fe20000000800 */
[----:B------:R-:W0:Y:S07]  /*0010*/  S2R R0, SR_TID.X ;  /* 0x0000000000007919 */ /* 0x000e2e0000002100 */
[----:B------:R-:W0:Y:S01]  /*0020*/  S2UR UR4, SR_CTAID.X ;  /* 0x00000000000479c3 */ /* 0x000e220000002500 */
[----:B------:R-:W1:Y:S07]  /*0030*/  LDCU UR5, c[0x0][0x390] ;  /* 0x00007200ff0577ac */ /* 0x000e6e0008000800 */
[----:B------:R-:W0:Y:S02]  /*0040*/  LDC R9, c[0x0][0x360] ;  /* 0x0000d800ff097b82 */ /* 0x000e240000000800 */
[----:B0-----:R-:W-:-:S05]  /*0050*/  IMAD R9, R9, UR4, R0 ;  /* 0x0000000409097c24 */ /* 0x001fca000f8e0200 */
[----:B-1----:R-:W-:-:S13]  /*0060*/  ISETP.GE.AND P0, PT, R9, UR5, PT ;  /* 0x0000000509007c0c */ /* 0x002fda000bf06270 */
[----:B------:R-:W-:Y:S05]  /*0070*/  @P0 EXIT ;  /* 0x000000000000094d */ /* 0x000fea0003800000 */
[----:B------:R-:W0:Y:S01]  /*0080*/  LDC.64 R4, c[0x0][0x380] ;  /* 0x0000e000ff047b82 */ /* 0x000e220000000a00 */
[----:B------:R-:W1:Y:S07]  /*0090*/  LDCU.64 UR4, c[0x0][0x358] ;  /* 0x00006b00ff0477ac */ /* 0x000e6e0008000a00 */
[----:B------:R-:W2:Y:S01]  /*00a0*/  LDC.64 R6, c[0x0][0x388] ;  /* 0x0000e200ff067b82 */ /* 0x000ea20000000a00 */
[----:B0-----:R-:W-:-:S05]  /*00b0*/  IMAD.WIDE R4, R9, 0x1c, R4 ;  /* 0x0000001c09047825 */ /* 0x001fca00078e0204 */
[----:B-1----:R-:W3:Y:S01]  /*00c0*/  LDG.E R3, desc[UR4][R4.64+0x18] ;  /* 0x0000180404037981 */ /* 0x002ee2000c1e1900 */
[----:B--2---:R-:W-:-:S05]  /*00d0*/  IMAD.WIDE R6, R9, 0xc, R6 ;  /* 0x0000000c09067825 */ /* 0x004fca00078e0206 */
[----:B------:R-:W2:Y:S01]  /*00e0*/  LDG.E R0, desc[UR4][R6.64] ;  /* 0x0000000406007981 */ /* 0x000ea2000c1e1900 */
[----:B------:R-:W-:Y:S01]  /*00f0*/  BSSY.RECONVERGENT B0, `(.L_x_0) ;  /* 0x000000c000007945 */ /* 0x000fe20003800200 */
[----:B---3--:R-:W0:Y:S08]  /*0100*/  MUFU.RCP R2, R3 ;  /* 0x0000000300027308 */ /* 0x008e300000001000 */
[----:B--2---:R-:W1:Y:S01]  /*0110*/  FCHK P0, R0, R3 ;  /* 0x0000000300007302 */ /* 0x004e620000000000 */
[----:B0-----:R-:W-:-:S04]  /*0120*/  FFMA R9, -R3, R2, 1 ;  /* 0x3f80000003097423 */ /* 0x001fc80000000102 */
[----:B------:R-:W-:-:S04]  /*0130*/  FFMA R9, R2, R9, R2 ;  /* 0x0000000902097223 */ /* 0x000fc80000000002 */
[----:B------:R-:W-:-:S04]  /*0140*/  FFMA R2, R0, R9, RZ ;  /* 0x0000000900027223 */ /* 0x000fc800000000ff */
[----:B------:R-:W-:-:S04]  /*0150*/  FFMA R8, -R3, R2, R0 ;  /* 0x0000000203087223 */ /* 0x000fc80000000100 */
[----:B------:R-:W-:Y:S01]  /*0160*/  FFMA R2, R9, R8, R2 ;  /* 0x0000000809027223 */ /* 0x000fe20000000002 */
[----:B-1----:R-:W-:Y:S06]  /*0170*/  @!P0 BRA `(.L_x_1) ;  /* 0x00000000000c8947 */ /* 0x002fec0003800000 */
[----:B------:R-:W-:-:S07]  /*0180*/  MOV R2, 0x1a0 ;  /* 0x000001a000027802 */ /* 0x000fce0000000f00 */
[----:B------:R-:W-:Y:S05]  /*0190*/  CALL.REL.NOINC `($__internal_0_$__cuda_sm3x_div_rn_noftz_f32_slowpath) ;  /* 0x0000000400287944 */ /* 0x000fea0003c00000 */
[----:B------:R-:W-:-:S07]  /*01a0*/  IMAD.MOV.U32 R2, RZ, RZ, R0 ;  /* 0x000000ffff027224 */ /* 0x000fce00078e0000 */
.L_x_1:
[----:B------:R-:W-:Y:S05]  /*01b0*/  BSYNC.RECONVERGENT B0 ;  /* 0x0000000000007941 */ /* 0x000fea0003800200 */
.L_x_0:
[----:B------:R-:W2:Y:S01]  /*01c0*/  LDG.E R10, desc[UR4][R4.64+0xc] ;  /* 0x00000c04040a7981 */ /* 0x000ea2000c1e1900 */
[----:B------:R-:W-:Y:S01]  /*01d0*/  F2F.F64.F32 R8, R2 ;  /* 0x0000000200087310 */ /* 0x000fe20000201800 */
[----:B------:R-:W-:Y:S01]  /*01e0*/  UMOV UR6, 0x47ae147b ;  /* 0x47ae147b00067882 */ /* 0x000fe20000000000 */
[----:B------:R-:W-:-:S06]  /*01f0*/  UMOV UR7, 0x3f847ae1 ;  /* 0x3f847ae100077882 */ /* 0x000fcc0000000000 */
[----:B--2---:R-:W0:Y:S02]  /*0200*/  F2F.F64.F32 R10, R10 ;  /* 0x0000000a000a7310 */ /* 0x004e240000201800 */
[----:B0-----:R-:W-:-:S10]  /*0210*/  DFMA R8, R8, UR6, R10 ;  /* 0x0000000608087c2b */ /* 0x001fd4000800000a */
[----:B------:R-:W0:Y:S02]  /*0220*/  F2F.F32.F64 R9, R8 ;  /* 0x0000000800097310 */ /* 0x000e240000301000 */
[----:B0-----:R0:W-:Y:S04]  /*0230*/  STG.E desc[UR4][R4.64+0xc], R9 ;  /* 0x00000c0904007986 */ /* 0x0011e8000c101904 */
[----:B------:R-:W2:Y:S02]  /*0240*/  LDG.E R12, desc[UR4][R6.64+0x4] ;  /* 0x00000404060c7981 */ /* 0x000ea4000c1e1900 */
[----:B------:R-:W1:Y:S01]  /*0250*/  MUFU.RCP R0, R3 ;  /* 0x0000000300007308 */ /* 0x000e620000001000 */
[----:B------:R-:W-:Y:S01]  /*0260*/  BSSY.RECONVERGENT B0, `(.L_x_2) ;  /* 0x000000c000007945 */ /* 0x000fe20003800200 */
[----:B-1----:R-:W-:-:S04]  /*0270*/  FFMA R11, -R3, R0, 1 ;  /* 0x3f800000030b7423 */ /* 0x002fc80000000100 */
[----:B------:R-:W-:Y:S02]  /*0280*/  FFMA R0, R0, R11, R0 ;  /* 0x0000000b00007223 */ /* 0x000fe40000000000 */
[----:B--2---:R-:W1:Y:S02]  /*0290*/  FCHK P0, R12, R3 ;  /* 0x000000030c007302 */ /* 0x004e640000000000 */
[----:B------:R-:W-:-:S04]  /*02a0*/  FFMA R11, R0, R12, RZ ;  /* 0x0000000c000b7223 */ /* 0x000fc800000000ff */
[----:B------:R-:W-:-:S04]  /*02b0*/  FFMA R2, -R3, R11, R12 ;  /* 0x0000000b03027223 */ /* 0x000fc8000000010c */
[----:B------:R-:W-:Y:S01]  /*02c0*/  FFMA R2, R0, R2, R11 ;  /* 0x0000000200027223 */ /* 0x000fe2000000000b */
[----:B01----:R-:W-:Y:S06]  /*02d0*/  @!P0 BRA `(.L_x_3) ;  /* 0x0000000000108947 */ /* 0x003fec0003800000 */
[----:B------:R-:W-:Y:S01]  /*02e0*/  IMAD.MOV.U32 R0, RZ, RZ, R12 ;  /* 0x000000ffff007224 */ /* 0x000fe200078e000c */
[----:B------:R-:W-:-:S07]  /*02f0*/  MOV R2, 0x310 ;  /* 0x0000031000027802 */ /* 0x000fce0000000f00 */
[----:B------:R-:W-:Y:S05]  /*0300*/  CALL.REL.NOINC `($__internal_0_$__cuda_sm3x_div_rn_noftz_f32_slowpath) ;  /* 0x0000000000cc7944 */ /* 0x000fea0003c00000 */
[----:B------:R-:W-:-:S07]  /*0310*/  IMAD.MOV.U32 R2, RZ, RZ, R0 ;  /* 0x000000ffff027224 */ /* 0x000fce00078e0000 */
.L_x_3:
[----:B------:R-:W-:Y:S05]  /*0320*/  BSYNC.RECONVERGENT B0 ;  /* 0x0000000000007941 */ /* 0x000fea0003800200 */
.L_x_2:
        /* <DEDUP_REMOVED lines=21> */
.L_x_5:
[----:B------:R-:W-:Y:S05]  /*0480*/  BSYNC.RECONVERGENT B0 ;  /* 0x0000000000007941 */ /* 0x000fea0003800200 */
.L_x_4:
[----:B------:R-:W2:Y:S04]  /*0490*/  LDG.E R8, desc[UR4][R4.64+0x14] ;  /* 0x0000140404087981 */ /* 0x000ea8000c1e1900 */
[----:B------:R-:W3:Y:S04]  /*04a0*/  LDG.E R12, desc[UR4][R4.64] ;  /* 0x00000004040c7981 */ /* 0x000ee8000c1e1900 */
[----:B------:R-:W4:Y:S04]  /*04b0*/  LDG.E R20, desc[UR4][R4.64+0x4] ;  /* 0x0000040404147981 */ /* 0x000f28000c1e1900 */
[----:B------:R-:W5:Y:S01]  /*04c0*/  LDG.E R18, desc[UR4][R4.64+0x8] ;  /* 0x0000080404127981 */ /* 0x000f62000c1e1900 */
[----:B------:R-:W-:Y:S01]  /*04d0*/  F2F.F64.F32 R2, R0 ;  /* 0x0000000000027310 */ /* 0x000fe20000201800 */
[----:B------:R-:W-:Y:S01]  /*04e0*/  UMOV UR6, 0x47ae147b ;  /* 0x47ae147b00067882 */ /* 0x000fe20000000000 */
[----:B------:R-:W-:-:S06]  /*04f0*/  UMOV UR7, 0x3f847ae1 ;  /* 0x3f847ae100077882 */ /* 0x000fcc0000000000 */
[----:B------:R-:W-:Y:S08]  /*0500*/  F2F.F64.F32 R10, R11 ;  /* 0x0000000b000a7310 */ /* 0x000ff00000201800 */
[----:B--2---:R-:W0:Y:S08]  /*0510*/  F2F.F64.F32 R6, R8 ;  /* 0x0000000800067310 */ /* 0x004e300000201800 */
[----:B---3--:R-:W-:Y:S01]  /*0520*/  F2F.F64.F32 R12, R12 ;  /* 0x0000000c000c7310 */ /* 0x008fe20000201800 */
[----:B0-----:R-:W-:-:S07]  /*0530*/  DFMA R2, R2, UR6, R6 ;  /* 0x0000000602027c2b */ /* 0x001fce0008000006 */
[----:B----4-:R-:W0:Y:S08]  /*0540*/  F2F.F64.F32 R14, R20 ;  /* 0x00000014000e7310 */ /* 0x010e300000201800 */
[----:B------:R-:W1:Y:S01]  /*0550*/  F2F.F64.F32 R6, R9 ;  /* 0x0000000900067310 */ /* 0x000e620000201800 */
[----:B0-----:R-:W-:-:S07]  /*0560*/  DFMA R14, R10, UR6, R14 ;  /* 0x000000060a0e7c2b */ /* 0x001fce000800000e */
[----:B------:R-:W0:Y:S01]  /*0570*/  F2F.F32.F64 R3, R2 ;  /* 0x0000000200037310 */ /* 0x000e220000301000 */
[----:B-1----:R-:W-:-:S07]  /*0580*/  DFMA R6, R6, UR6, R12 ;  /* 0x0000000606067c2b */ /* 0x002fce000800000c */
[----:B-----5:R-:W-:Y:S01]  /*0590*/  F2F.F64.F32 R18, R18 ;  /* 0x0000001200127310 */ /* 0x020fe20000201800 */
[----:B0-----:R-:W-:Y:S07]  /*05a0*/  STG.E desc[UR4][R4.64+0x14], R3 ;  /* 0x0000140304007986 */ /* 0x001fee000c101904 */
[----:B------:R-:W0:Y:S08]  /*05b0*/  F2F.F64.F32 R16, R3 ;  /* 0x0000000300107310 */ /* 0x000e300000201800 */
[----:B------:R-:W1:Y:S01]  /*05c0*/  F2F.F32.F64 R7, R6 ;  /* 0x0000000600077310 */ /* 0x000e620000301000 */
[----:B0-----:R-:W-:-:S07]  /*05d0*/  DFMA R16, R16, UR6, R18 ;  /* 0x0000000610107c2b */ /* 0x001fce0008000012 */
[----:B------:R-:W0:Y:S01]  /*05e0*/  F2F.F32.F64 R15, R14 ;  /* 0x0000000e000f7310 */ /* 0x000e220000301000 */
[----:B-1----:R-:W-:Y:S07]  /*05f0*/  STG.E desc[UR4][R4.64], R7 ;  /* 0x0000000704007986 */ /* 0x002fee000c101904 */
[----:B------:R-:W1:Y:S01]  /*0600*/  F2F.F32.F64 R17, R16 ;  /* 0x0000001000117310 */ /* 0x000e620000301000 */
[----:B0-----:R-:W-:Y:S04]  /*0610*/  STG.E desc[UR4][R4.64+0x4], R15 ;  /* 0x0000040f04007986 */ /* 0x001fe8000c101904 */
[----:B-1----:R-:W-:Y:S01]  /*0620*/  STG.E desc[UR4][R4.64+0x8], R17 ;  /* 0x0000081104007986 */ /* 0x002fe2000c101904 */
[----:B------:R-:W-:Y:S05]  /*0630*/  EXIT ;  /* 0x000000000000794d */ /* 0x000fea0003800000 */
        .weak           $__internal_0_$__cuda_sm3x_div_rn_noftz_f32_slowpath
        .type           $__internal_0_$__cuda_sm3x_div_rn_noftz_f32_slowpath,@function
        .size           $__internal_0_$__cuda_sm3x_div_rn_noftz_f32_slowpath,(.L_x_219 - $__internal_0_$__cuda_sm3x_div_rn_noftz_f32_slowpath)
$__internal_0_$__cuda_sm3x_div_rn_noftz_f32_slowpath:
[--C-:B------:R-:W-:Y:S01]  /*0640*/  SHF.R.U32.HI R10, RZ, 0x17, R3.reuse ;  /* 0x00000017ff0a7819 */ /* 0x100fe20000011603 */
[----:B------:R-:W-:Y:S01]  /*0650*/  BSSY.RECONVERGENT B1, `(.L_x_6) ;  /* 0x0000063000017945 */ /* 0x000fe20003800200 */
[----:B------:R-:W-:Y:S01]  /*0660*/  SHF.R.U32.HI R8, RZ, 0x17, R0 ;  /* 0x00000017ff087819 */ /* 0x000fe20000011600 */
[----:B------:R-:W-:Y:S01]  /*0670*/  IMAD.MOV.U32 R13, RZ, RZ, R3 ;  /* 0x000000ffff0d7224 */ /* 0x000fe200078e0003 */
[----:B------:R-:W-:Y:S02]  /*0680*/  LOP3.LUT R10, R10, 0xff, RZ, 0xc0, !PT ;  /* 0x000000ff0a0a7812 */ /* 0x000fe400078ec0ff */
[----:B------:R-:W-:-:S03]  /*0690*/  LOP3.LUT R16, R8, 0xff, RZ, 0xc0, !PT ;  /* 0x000000ff08107812 */ /* 0x000fc600078ec0ff */
[----:B------:R-:W-:Y:S02]  /*06a0*/  VIADD R14, R10, 0xffffffff ;  /* 0xffffffff0a0e7836 */ /* 0x000fe40000000000 */
[----:B------:R-:W-:-:S03]  /*06b0*/  VIADD R12, R16, 0xffffffff ;  /* 0xffffffff100c7836 */ /* 0x000fc60000000000 */
[----:B------:R-:W-:-:S04]  /*06c0*/  ISETP.GT.U32.AND P0, PT, R14, 0xfd, PT ;  /* 0x000000fd0e00780c */ /* 0x000fc80003f04070 */
[----:B------:R-:W-:-:S13]  /*06d0*/  ISETP.GT.U32.OR P0, PT, R12, 0xfd, P0 ;  /* 0x000000fd0c00780c */ /* 0x000fda0000704470 */
[----:B------:R-:W-:Y:S01]  /*06e0*/  @!P0 MOV R8, RZ ;  /* 0x000000ff00088202 */ /* 0x000fe20000000f00 */
[----:B------:R-:W-:Y:S06]  /*06f0*/  @!P0 BRA `(.L_x_7) ;  /* 0x00000000005c8947 */ /* 0x000fec0003800000 */
[----:B------:R-:W-:Y:S02]  /*0700*/  FSETP.GTU.FTZ.AND P0, PT, |R0|, +INF , PT ;  /* 0x7f8000000000780b */ /* 0x000fe40003f1c200 */
[----:B------:R-:W-:-:S04]  /*0710*/  FSETP.GTU.FTZ.AND P1, PT, |R3|, +INF , PT ;  /* 0x7f8000000300780b */ /* 0x000fc80003f3c200 */
[----:B------:R-:W-:-:S13]  /*0720*/  PLOP3.LUT P0, PT, P0, P1, PT, 0xf8, 0x8f ;  /* 0x00000000008f781c */ /* 0x000fda0000703f70 */
[----:B------:R-:W-:Y:S05]  /*0730*/  @P0 BRA `(.L_x_8) ;  /* 0x00000004004c0947 */ /* 0x000fea0003800000 */
[----:B------:R-:W-:-:S13]  /*0740*/  LOP3.LUT P0, RZ, R13, 0x7fffffff, R0, 0xc8, !PT ;  /* 0x7fffffff0dff7812 */ /* 0x000fda000780c800 */
[----:B------:R-:W-:Y:S05]  /*0750*/  @!P0 BRA `(.L_x_9) ;  /* 0x00000004003c8947 */ /* 0x000fea0003800000 */
[C---:B------:R-:W-:Y:S02]  /*0760*/  FSETP.NEU.FTZ.AND P2, PT, |R0|.reuse, +INF , PT ;  /* 0x7f8000000000780b */ /* 0x040fe40003f5d200 */
[----:B------:R-:W-:Y:S02]  /*0770*/  FSETP.NEU.FTZ.AND P1, PT, |R3|, +INF , PT ;  /* 0x7f8000000300780b */ /* 0x000fe40003f3d200 */
[----:B------:R-:W-:-:S11]  /*0780*/  FSETP.NEU.FTZ.AND P0, PT, |R0|, +INF , PT ;  /* 0x7f8000000000780b */ /* 0x000fd60003f1d200 */
[----:B------:R-:W-:Y:S05]  /*0790*/  @!P1 BRA !P2, `(.L_x_9) ;  /* 0x00000004002c9947 */ /* 0x000fea0005000000 */
[----:B------:R-:W-:-:S04]  /*07a0*/  LOP3.LUT P2, RZ, R0, 0x7fffffff, RZ, 0xc0, !PT ;  /* 0x7fffffff00ff7812 */ /* 0x000fc8000784c0ff */
[----:B------:R-:W-:-:S13]  /*07b0*/  PLOP3.LUT P1, PT, P1, P2, PT, 0x2f, 0xf2 ;  /* 0x0000000000f2781c */ /* 0x000fda0000f24577 */
[----:B------:R-:W-:Y:S05]  /*07c0*/  @P1 BRA `(.L_x_10) ;  /* 0x0000000400181947 */ /* 0x000fea0003800000 */
[----:B------:R-:W-:-:S04]  /*07d0*/  LOP3.LUT P1, RZ, R13, 0x7fffffff, RZ, 0xc0, !PT ;  /* 0x7fffffff0dff7812 */ /* 0x000fc8000782c0ff */
[----:B------:R-:W-:-:S13]  /*07e0*/  PLOP3.LUT P0, PT, P0, P1, PT, 0x2f, 0xf2 ;  /* 0x0000000000f2781c */ /* 0x000fda0000702577 */
[----:B------:R-:W-:Y:S05]  /*07f0*/  @P0 BRA `(.L_x_11) ;  /* 0x0000000400000947 */ /* 0x000fea0003800000 */
[----:B------:R-:W-:Y:S02]  /*0800*/  ISETP.GE.AND P0, PT, R12, RZ, PT ;  /* 0x000000ff0c00720c */ /* 0x000fe40003f06270 */
[----:B------:R-:W-:-:S11]  /*0810*/  ISETP.GE.AND P1, PT, R14, RZ, PT ;  /* 0x000000ff0e00720c */ /* 0x000fd60003f26270 */
[----:B------:R-:W-:Y:S02]  /*0820*/  @P0 IMAD.MOV.U32 R8, RZ, RZ, RZ ;  /* 0x000000ffff080224 */ /* 0x000fe400078e00ff */
[----:B------:R-:W-:Y:S01]  /*0830*/  @!P0 FFMA R0, R0, 1.84467440737095516160e+19, RZ ;  /* 0x5f80000000008823 */ /* 0x000fe200000000ff */
[----:B------:R-:W-:Y:S02]  /*0840*/  @!P0 IMAD.MOV.U32 R8, RZ, RZ, -0x40 ;  /* 0xffffffc0ff088424 */ /* 0x000fe400078e00ff */
[----:B------:R-:W-:Y:S02]  /*0850*/  @!P1 FFMA R13, R3, 1.84467440737095516160e+19, RZ ;  /* 0x5f800000030d9823 */ /* 0x000fe400000000ff */
[----:B------:R-:W-:-:S07]  /*0860*/  @!P1 VIADD R8, R8, 0x40 ;  /* 0x0000004008089836 */ /* 0x000fce0000000000 */
.L_x_7:
[----:B------:R-:W-:Y:S01]  /*0870*/  LEA R12, R10, 0xc0800000, 0x17 ;  /* 0xc08000000a0c7811 */ /* 0x000fe200078eb8ff */
[----:B------:R-:W-:Y:S04]  /*0880*/  BSSY.RECONVERGENT B2, `(.L_x_12) ;  /* 0x0000036000027945 */ /* 0x000fe80003800200 */
[----:B------:R-:W-:Y:S02]  /*0890*/  IMAD.IADD R12, R13, 0x1, -R12 ;  /* 0x000000010d0c7824 */ /* 0x000fe400078e0a0c */
[----:B------:R-:W-:Y:S02]  /*08a0*/  VIADD R13, R16, 0xffffff81 ;  /* 0xffffff81100d7836 */ /* 0x000fe40000000000 */
[----:B------:R-:W0:Y:S01]  /*08b0*/  MUFU.RCP R14, R12 ;  /* 0x0000000c000e7308 */ /* 0x000e220000001000 */
[----:B------:R-:W-:Y:S01]  /*08c0*/  FADD.FTZ R15, -R12, -RZ ;  /* 0x800000ff0c0f7221 */ /* 0x000fe20000010100 */
[C---:B------:R-:W-:Y:S01]  /*08d0*/  IMAD R0, R13.reuse, -0x800000, R0 ;  /* 0xff8000000d007824 */ /* 0x040fe200078e0200 */
[----:B------:R-:W-:-:S04]  /*08e0*/  IADD3 R13, PT, PT, R13, 0x7f, -R10 ;  /* 0x0000007f0d0d7810 */ /* 0x000fc80007ffe80a */
[----:B------:R-:W-:Y:S01]  /*08f0*/  IADD3 R13, PT, PT, R13, R8, RZ ;  /* 0x000000080d0d7210 */ /* 0x000fe20007ffe0ff */
[----:B0-----:R-:W-:-:S04]  /*0900*/  FFMA R17, R14, R15, 1 ;  /* 0x3f8000000e117423 */ /* 0x001fc8000000000f */
[----:B------:R-:W-:-:S04]  /*0910*/  FFMA R19, R14, R17, R14 ;  /* 0x000000110e137223 */ /* 0x000fc8000000000e */
[----:B------:R-:W-:-:S04]  /*0920*/  FFMA R14, R0, R19, RZ ;  /* 0x00000013000e7223 */ /* 0x000fc800000000ff */
[----:B------:R-:W-:-:S04]  /*0930*/  FFMA R17, R15, R14, R0 ;  /* 0x0000000e0f117223 */ /* 0x000fc80000000000 */
[----:B------:R-:W-:-:S04]  /*0940*/  FFMA R14, R19, R17, R14 ;  /* 0x00000011130e7223 */ /* 0x000fc8000000000e */
[----:B------:R-:W-:-:S04]  /*0950*/  FFMA R15, R15, R14, R0 ;  /* 0x0000000e0f0f7223 */ /* 0x000fc80000000000 */
[----:B------:R-:W-:-:S05]  /*0960*/  FFMA R0, R19, R15, R14 ;  /* 0x0000000f13007223 */ /* 0x000fca000000000e */
[----:B------:R-:W-:-:S04]  /*0970*/  SHF.R.U32.HI R10, RZ, 0x17, R0 ;  /* 0x00000017ff0a7819 */ /* 0x000fc80000011600 */
[----:B------:R-:W-:-:S05]  /*0980*/  LOP3.LUT R10, R10, 0xff, RZ, 0xc0, !PT ;  /* 0x000000ff0a0a7812 */ /* 0x000fca00078ec0ff */
[----:B------:R-:W-:-:S04]  /*0990*/  IMAD.IADD R12, R10, 0x1, R13 ;  /* 0x000000010a0c7824 */ /* 0x000fc800078e020d */
[----:B------:R-:W-:-:S05]  /*09a0*/  VIADD R8, R12, 0xffffffff ;  /* 0xffffffff0c087836 */ /* 0x000fca0000000000 */
[----:B------:R-:W-:-:S13]  /*09b0*/  ISETP.GE.U32.AND P0, PT, R8, 0xfe, PT ;  /* 0x000000fe0800780c */ /* 0x000fda0003f06070 */
[----:B------:R-:W-:Y:S05]  /*09c0*/  @!P0 BRA `(.L_x_13) ;  /* 0x0000000000808947 */ /* 0x000fea0003800000 */
[----:B------:R-:W-:-:S13]  /*09d0*/  ISETP.GT.AND P0, PT, R12, 0xfe, PT ;  /* 0x000000fe0c00780c */ /* 0x000fda0003f04270 */
[----:B------:R-:W-:Y:S05]  /*09e0*/  @P0 BRA `(.L_x_14) ;  /* 0x00000000006c0947 */ /* 0x000fea0003800000 */
[----:B------:R-:W-:-:S13]  /*09f0*/  ISETP.GE.AND P0, PT, R12, 0x1, PT ;  /* 0x000000010c00780c */ /* 0x000fda0003f06270 */
[----:B------:R-:W-:Y:S05]  /*0a00*/  @P0 BRA `(.L_x_15) ;  /* 0x0000000000740947 */ /* 0x000fea0003800000 */
[----:B------:R-:W-:Y:S02]  /*0a10*/  ISETP.GE.AND P0, PT, R12, -0x18, PT ;  /* 0xffffffe80c00780c */ /* 0x000fe40003f06270 */
[----:B------:R-:W-:-:S11]  /*0a20*/  LOP3.LUT R0, R0, 0x80000000, RZ, 0xc0, !PT ;  /* 0x8000000000007812 */ /* 0x000fd600078ec0ff */
[----:B------:R-:W-:Y:S05]  /*0a30*/  @!P0 BRA `(.L_x_15) ;  /* 0x0000000000688947 */ /* 0x000fea0003800000 */
[CCC-:B------:R-:W-:Y:S01]  /*0a40*/  FFMA.RZ R8, R19.reuse, R15.reuse, R14.reuse ;  /* 0x0000000f13087223 */ /* 0x1c0fe2000000c00e */
[CCC-:B------:R-:W-:Y:S01]  /*0a50*/  FFMA.RM R13, R19.reuse, R15.reuse, R14.reuse ;  /* 0x0000000f130d7223 */ /* 0x1c0fe2000000400e */
[C---:B------:R-:W-:Y:S02]  /*0a60*/  ISETP.NE.AND P2, PT, R12.reuse, RZ, PT ;  /* 0x000000ff0c00720c */ /* 0x040fe40003f45270 */
[----:B------:R-:W-:Y:S02]  /*0a70*/  ISETP.NE.AND P1, PT, R12, RZ, PT ;  /* 0x000000ff0c00720c */ /* 0x000fe40003f25270 */
[----:B------:R-:W-:Y:S01]  /*0a80*/  LOP3.LUT R10, R8, 0x7fffff, RZ, 0xc0, !PT ;  /* 0x007fffff080a7812 */ /* 0x000fe200078ec0ff */
[----:B------:R-:W-:Y:S01]  /*0a90*/  FFMA.RP R8, R19, R15, R14 ;  /* 0x0000000f13087223 */ /* 0x000fe2000000800e */
[----:B------:R-:W-:Y:S02]  /*0aa0*/  VIADD R15, R12, 0x20 ;  /* 0x000000200c0f7836 */ /* 0x000fe40000000000 */
[----:B------:R-:W-:Y:S01]  /*0ab0*/  LOP3.LUT R10, R10, 0x800000, RZ, 0xfc, !PT ;  /* 0x008000000a0a7812 */ /* 0x000fe200078efcff */
[----:B------:R-:W-:Y:S01]  /*0ac0*/  IMAD.MOV R12, RZ, RZ, -R12 ;  /* 0x000000ffff0c7224 */ /* 0x000fe200078e0a0c */
[----:B------:R-:W-:-:S02]  /*0ad0*/  FSETP.NEU.FTZ.AND P0, PT, R8, R13, PT ;  /* 0x0000000d0800720b */ /* 0x000fc40003f1d000 */
[----:B------:R-:W-:Y:S02]  /*0ae0*/  SHF.L.U32 R15, R10, R15, RZ ;  /* 0x0000000f0a0f7219 */ /* 0x000fe400000006ff */
[----:B------:R-:W-:Y:S02]  /*0af0*/  SEL R13, R12, RZ, P2 ;  /* 0x000000ff0c0d7207 */ /* 0x000fe40001000000 */
[----:B------:R-:W-:Y:S02]  /*0b00*/  ISETP.NE.AND P1, PT, R15, RZ, P1 ;  /* 0x000000ff0f00720c */ /* 0x000fe40000f25270 */
[----:B------:R-:W-:Y:S02]  /*0b10*/  SHF.R.U32.HI R13, RZ, R13, R10 ;  /* 0x0000000dff0d7219 */ /* 0x000fe4000001160a */
[----:B------:R-:W-:Y:S02]  /*0b20*/  PLOP3.LUT P0, PT, P0, P1, PT, 0xf8, 0x8f ;  /* 0x00000000008f781c */ /* 0x000fe40000703f70 */
[----:B------:R-:W-:-:S02]  /*0b30*/  SHF.R.U32.HI R15, RZ, 0x1, R13 ;  /* 0x00000001ff0f7819 */ /* 0x000fc4000001160d */
[----:B------:R-:W-:-:S04]  /*0b40*/  SEL R8, RZ, 0x1, !P0 ;  /* 0x00000001ff087807 */ /* 0x000fc80004000000 */
[----:B------:R-:W-:-:S04]  /*0b50*/  LOP3.LUT R8, R8, 0x1, R15, 0xf8, !PT ;  /* 0x0000000108087812 */ /* 0x000fc800078ef80f */
[----:B------:R-:W-:-:S04]  /*0b60*/  LOP3.LUT R8, R8, R13, RZ, 0xc0, !PT ;  /* 0x0000000d08087212 */ /* 0x000fc800078ec0ff */
[----:B------:R-:W-:-:S04]  /*0b70*/  IADD3 R15, PT, PT, R15, R8, RZ ;  /* 0x000000080f0f7210 */ /* 0x000fc80007ffe0ff */
[----:B------:R-:W-:Y:S01]  /*0b80*/  LOP3.LUT R0, R15, R0, RZ, 0xfc, !PT ;  /* 0x000000000f007212 */ /* 0x000fe200078efcff */
[----:B------:R-:W-:Y:S06]  /*0b90*/  BRA `(.L_x_15) ;  /* 0x0000000000107947 */ /* 0x000fec0003800000 */
.L_x_14:
[----:B------:R-:W-:-:S04]  /*0ba0*/  LOP3.LUT R0, R0, 0x80000000, RZ, 0xc0, !PT ;  /* 0x8000000000007812 */ /* 0x000fc800078ec0ff */
[----:B------:R-:W-:Y:S01]  /*0bb0*/  LOP3.LUT R0, R0, 0x7f800000, RZ, 0xfc, !PT ;  /* 0x7f80000000007812 */ /* 0x000fe200078efcff */
[----:B------:R-:W-:Y:S06]  /*0bc0*/  BRA `(.L_x_15) ;  /* 0x0000000000047947 */ /* 0x000fec0003800000 */
.L_x_13:
[----:B------:R-:W-:-:S07]  /*0bd0*/  IMAD R0, R13, 0x800000, R0 ;  /* 0x008000000d007824 */ /* 0x000fce00078e0200 */
.L_x_15:
[----:B------:R-:W-:Y:S05]  /*0be0*/  BSYNC.RECONVERGENT B2 ;  /* 0x0000000000027941 */ /* 0x000fea0003800200 */
.L_x_12:
[----:B------:R-:W-:Y:S05]  /*0bf0*/  BRA `(.L_x_16) ;  /* 0x0000000000207947 */ /* 0x000fea0003800000 */
.L_x_11:
[----:B------:R-:W-:-:S04]  /*0c00*/  LOP3.LUT R0, R13, 0x80000000, R0, 0x48, !PT ;  /* 0x800000000d007812 */ /* 0x000fc800078e4800 */
[----:B------:R-:W-:Y:S01]  /*0c10*/  LOP3.LUT R0, R0, 0x7f800000, RZ, 0xfc, !PT ;  /* 0x7f80000000007812 */ /* 0x000fe200078efcff */
[----:B------:R-:W-:Y:S06]  /*0c20*/  BRA `(.L_x_16) ;  /* 0x0000000000147947 */ /* 0x000fec0003800000 */
.L_x_10:
[----:B------:R-:W-:Y:S01]  /*0c30*/  LOP3.LUT R0, R13, 0x80000000, R0, 0x48, !PT ;  /* 0x800000000d007812 */ /* 0x000fe200078e4800 */
[----:B------:R-:W-:Y:S06]  /*0c40*/  BRA `(.L_x_16) ;  /* 0x00000000000c7947 */ /* 0x000fec0003800000 */
.L_x_9:
[----:B------:R-:W0:Y:S01]  /*0c50*/  MUFU.RSQ R0, -QNAN ;  /* 0xffc0000000007908 */ /* 0x000e220000001400 */
[----:B------:R-:W-:Y:S05]  /*0c60*/  BRA `(.L_x_16) ;  /* 0x0000000000047947 */ /* 0x000fea0003800000 */
.L_x_8:
[----:B------:R-:W-:-:S07]  /*0c70*/  FADD.FTZ R0, R0, R3 ;  /* 0x0000000300007221 */ /* 0x000fce0000010000 */
.L_x_16:
[----:B------:R-:W-:Y:S05]  /*0c80*/  BSYNC.RECONVERGENT B1 ;  /* 0x0000000000017941 */ /* 0x000fea0003800200 */
.L_x_6:
[----:B------:R-:W-:Y:S02]  /*0c90*/  IMAD.MOV.U32 R12, RZ, RZ, R2 ;  /* 0x000000ffff0c7224 */ /* 0x000fe400078e0002 */
[----:B------:R-:W-:-:S04]  /*0ca0*/  IMAD.MOV.U32 R13, RZ, RZ, 0x0 ;  /* 0x00000000ff0d7424 */ /* 0x000fc800078e00ff */
[----:B0-----:R-:W-:Y:S05]  /*0cb0*/  RET.REL.NODEC R12 `(_Z12updateBodiesP4BodyP6float3i) ;  /* 0xfffffff00cd07950 */ /* 0x001fea0003c3ffff */
.L_x_17:
[----:B------:R-:W-:-:S00]  /*0cc0*/  BRA `(.L_x_17) ;  /* 0xfffffffc00fc7947 */ /* 0x000fc0000383ffff */
[----:B------:R-:W-:-:S00]  /*0cd0*/  NOP ;  /* 0x0000000000007918 */ /* 0x000fc00000000000 */
        /* <DEDUP_REMOVED lines=10> */
.L_x_219:


//--------------------- .text._Z13computeForcesP4BodyP6float3i --------------------------
	.section	.text._Z13computeForcesP4BodyP6float3i,"ax",@progbits
	.align	128
        .global         _Z13computeForcesP4BodyP6float3i
        .type           _Z13computeForcesP4BodyP6float3i,@function
        .size           _Z13computeForcesP4BodyP6float3i,(.L_x_222 - _Z13computeForcesP4BodyP6float3i)
        .other          _Z13computeForcesP4BodyP6float3i,@"STO_CUDA_ENTRY STV_DEFAULT"
_Z13computeForcesP4BodyP6float3i:
.text._Z13computeForcesP4BodyP6float3i:
        /* <DEDUP_REMOVED lines=8> */
[----:B------:R-:W-:Y:S01]  /*0080*/  ISETP.GE.AND P0, PT, R2, 0x1, PT ;  /* 0x000000010200780c */ /* 0x000fe20003f06270 */
[----:B------:R-:W0:Y:S01]  /*0090*/  LDCU.64 UR6, c[0x0][0x358] ;  /* 0x00006b00ff0677ac */ /* 0x000e220008000a00 */
[----:B------:R-:W-:Y:S01]  /*00a0*/  BSSY.RECONVERGENT B0, `(.L_x_18) ;  /* 0x00002c9000007945 */ /* 0x000fe20003800200 */
[----:B------:R-:W-:Y:S01]  /*00b0*/  HFMA2 R3, -RZ, RZ, 0, 0 ;  /* 0x00000000ff037431 */ /* 0x000fe200000001ff */
[----:B------:R-:W-:Y:S02]  /*00c0*/  CS2R R10, SRZ ;  /* 0x00000000000a7805 */ /* 0x000fe4000001ff00 */
[----:B------:R-:W-:-:S07]  /*00d0*/  MOV R31, RZ ;  /* 0x000000ff001f7202 */ /* 0x000fce0000000f00 */
[----:B------:R-:W-:Y:S05]  /*00e0*/  @!P0 BRA `(.L_x_19) ;  /* 0x0000002c00108947 */ /* 0x000fea0003800000 */
[----:B------:R-:W1:Y:S02]  /*00f0*/  LDC.64 R12, c[0x0][0x380] ;  /* 0x0000e000ff0c7b82 */ /* 0x000e640000000a00 */
[----:B-1----:R-:W-:-:S05]  /*0100*/  IMAD.WIDE.U32 R12, R2, 0x1c, R12 ;  /* 0x0000001c020c7825 */ /* 0x002fca00078e000c */
[----:B0-----:R-:W2:Y:S04]  /*0110*/  LDG.E R0, desc[UR6][R12.64+0x18] ;  /* 0x000018060c007981 */ /* 0x001ea8000c1e1900 */
[----:B------:R0:W5:Y:S04]  /*0120*/  LDG.E R9, desc[UR6][R12.64] ;  /* 0x000000060c097981 */ /* 0x000168000c1e1900 */
[----:B------:R0:W5:Y:S04]  /*0130*/  LDG.E R8, desc[UR6][R12.64+0x4] ;  /* 0x000004060c087981 */ /* 0x000168000c1e1900 */
[----:B------:R0:W5:Y:S01]  /*0140*/  LDG.E R7, desc[UR6][R12.64+0x8] ;  /* 0x000008060c077981 */ /* 0x000162000c1e1900 */
[----:B------:R-:W-:Y:S01]  /*0150*/  VIMNMX R3, PT, PT, R2, UR8, PT ;  /* 0x0000000802037c48 */ /* 0x000fe2000bfe0100 */
[----:B------:R-:W-:Y:S01]  /*0160*/  UMOV UR4, 0xffed8acc ;  /* 0xffed8acc00047882 */ /* 0x000fe20000000000 */
[----:B------:R-:W-:Y:S01]  /*0170*/  UMOV UR5, 0x3dd2589e ;  /* 0x3dd2589e00057882 */ /* 0x000fe20000000000 */
[----:B------:R-:W-:Y:S01]  /*0180*/  BSSY.RECONVERGENT B1, `(.L_x_20) ;  /* 0x0000191000017945 */ /* 0x000fe20003800200 */
[----:B------:R-:W-:-:S02]  /*0190*/  ISETP.GE.AND P0, PT, R3, 0x4, PT ;  /* 0x000000040300780c */ /* 0x000fc40003f06270 */
[----:B------:R-:W-:Y:S02]  /*01a0*/  CS2R R10, SRZ ;  /* 0x00000000000a7805 */ /* 0x000fe4000001ff00 */
[----:B------:R-:W-:Y:S02]  /*01b0*/  VIMNMX R3, PT, PT, R3, 0x1, !PT ;  /* 0x0000000103037848 */ /* 0x000fe40007fe0100 */
[----:B------:R-:W-:Y:S02]  /*01c0*/  MOV R31, RZ ;  /* 0x000000ff001f7202 */ /* 0x000fe40000000f00 */
[----:B------:R-:W-:Y:S02]  /*01d0*/  MOV R4, RZ ;  /* 0x000000ff00047202 */ /* 0x000fe40000000f00 */
[----:B------:R-:W-:Y:S01]  /*01e0*/  LOP3.LUT R5, R3, 0x3, RZ, 0xc0, !PT ;  /* 0x0000000303057812 */ /* 0x000fe200078ec0ff */
[----:B--2---:R-:W1:Y:S02]  /*01f0*/  F2F.F64.F32 R36, R0 ;  /* 0x0000000000247310 */ /* 0x004e640000201800 */
[----:B-1----:R-:W-:Y:S01]  /*0200*/  DMUL R36, R36, UR4 ;  /* 0x0000000424247c28 */ /* 0x002fe20008000000 */
[----:B0-----:R-:W-:Y:S10]  /*0210*/  @!P0 BRA `(.L_x_21) ;  /* 0x00000018001c8947 */ /* 0x001ff40003800000 */
[----:B------:R-:W0:Y:S01]  /*0220*/  LDCU.64 UR4, c[0x0][0x380] ;  /* 0x00007000ff0477ac */ /* 0x000e220008000a00 */
[----:B------:R-:W-:Y:S02]  /*0230*/  LOP3.LUT R4, R3, 0x7ffffffc, RZ, 0xc0, !PT ;  /* 0x7ffffffc03047812 */ /* 0x000fe400078ec0ff */
[----:B------:R-:W-:Y:S02]  /*0240*/  MOV R31, RZ ;  /* 0x000000ff001f7202 */ /* 0x000fe40000000f00 */
[----:B------:R-:W-:Y:S01]  /*0250*/  IADD3 R6, PT, PT, -R4, RZ, RZ ;  /* 0x000000ff04067210 */ /* 0x000fe20007ffe1ff */
[----:B0-----:R-:W-:-:S04]  /*0260*/  UIADD3 UR4, UP0, UPT, UR4, 0x38, URZ ;  /* 0x0000003804047890 */ /* 0x001fc8000ff1e0ff */
[----:B------:R-:W-:Y:S02]  /*0270*/  UIADD3.X UR5, UPT, UPT, URZ, UR5, URZ, UP0, !UPT ;  /* 0x00000005ff057290 */ /* 0x000fe400087fe4ff */
[----:B------:R-:W-:-:S04]  /*0280*/  MOV R32, UR4 ;  /* 0x0000000400207c02 */ /* 0x000fc80008000f00 */
[----:B------:R-:W-:-:S07]  /*0290*/  MOV R33, UR5 ;  /* 0x0000000500217c02 */ /* 0x000fce0008000f00 */
.L_x_66:
[----:B------:R-:W2:Y:S04]  /*02a0*/  LDG.E R13, desc[UR6][R32.64+-0x34] ;  /* 0xffffcc06200d7981 */ /* 0x000ea8000c1e1900 */
[----:B------:R-:W3:Y:S04]  /*02b0*/  LDG.E R0, desc[UR6][R32.64+-0x38] ;  /* 0xffffc80620007981 */ /* 0x000ee8000c1e1900 */
[----:B------:R-:W4:Y:S01]  /*02c0*/  LDG.E R12, desc[UR6][R32.64+-0x30] ;  /* 0xffffd006200c7981 */ /* 0x000f22000c1e1900 */
[----:B------:R-:W-:Y:S01]  /*02d0*/  IADD3 R6, PT, PT, R6, 0x4, RZ ;  /* 0x0000000406067810 */ /* 0x000fe20007ffe0ff */
[----:B------:R-:W-:Y:S03]  /*02e0*/  BSSY.RECONVERGENT B2, `(.L_x_22) ;  /* 0x0000014000027945 */ /* 0x000fe60003800200 */
[----:B------:R-:W-:Y:S01]  /*02f0*/  ISETP.NE.AND P1, PT, R6, RZ, PT ;  /* 0x000000ff0600720c */ /* 0x000fe20003f25270 */
[----:B--2--5:R-:W-:Y:S01]  /*0300*/  FADD R20, -R8, R13 ;  /* 0x0000000d08147221 */ /* 0x024fe20000000100 */
[----:B---3--:R-:W-:-:S03]  /*0310*/  FADD R21, -R9, R0 ;  /* 0x0000000009157221 */ /* 0x008fc60000000100 */
[----:B------:R-:W-:Y:S01]  /*0320*/  FMUL R0, R20, R20 ;  /* 0x0000001414007220 */ /* 0x000fe20000400000 */
[----:B----4-:R-:W-:-:S03]  /*0330*/  FADD R19, -R7, R12 ;  /* 0x0000000c07137221 */ /* 0x010fc60000000100 */
[----:B------:R-:W-:-:S04]  /*0340*/  FFMA R0, R21, R21, R0 ;  /* 0x0000001515007223 */ /* 0x000fc80000000000 */
[----:B------:R-:W-:-:S04]  /*0350*/  FFMA R12, R19, R19, R0 ;  /* 0x00000013130c7223 */ /* 0x000fc80000000000 */
[----:B------:R0:W1:Y:S01]  /*0360*/  MUFU.RSQ R13, R12 ;  /* 0x0000000c000d7308 */ /* 0x0000620000001400 */
[----:B------:R-:W-:-:S04]  /*0370*/  IADD3 R0, PT, PT, R12, -0xd000000, RZ ;  /* 0xf30000000c007810 */ /* 0x000fc80007ffe0ff */
[----:B------:R-:W-:-:S13]  /*0380*/  ISETP.GT.U32.AND P0, PT, R0, 0x727fffff, PT ;  /* 0x727fffff0000780c */ /* 0x000fda0003f04070 */
[----:B01----:R-:W-:Y:S05]  /*0390*/  @!P0 BRA `(.L_x_23) ;  /* 0x0000000000108947 */ /* 0x003fea0003800000 */
[----:B------:R-:W-:-:S07]  /*03a0*/  MOV R0, 0x3c0 ;  /* 0x000003c000007802 */ /* 0x000fce0000000f00 */
[----:B------:R-:W-:Y:S05]  /*03b0*/  CALL.REL.NOINC `($__internal_2_$__cuda_sm20_sqrt_rn_f32_slowpath) ;  /* 0x0000006000c87944 */ /* 0x000fea0003c00000 */
[----:B------:R-:W-:Y:S01]  /*03c0*/  MOV R18, R17 ;  /* 0x0000001100127202 */ /* 0x000fe20000000f00 */
[----:B------:R-:W-:Y:S06]  /*03d0*/  BRA `(.L_x_24) ;  /* 0x0000000000107947 */ /* 0x000fec0003800000 */
.L_x_23:
[----:B------:R-:W-:Y:S01]  /*03e0*/  FMUL.FTZ R18, R12, R13 ;  /* 0x0000000d0c127220 */ /* 0x000fe20000410000 */
[----:B------:R-:W-:-:S03]  /*03f0*/  FMUL.FTZ R0, R13, 0.5 ;  /* 0x3f0000000d007820 */ /* 0x000fc60000410000 */
[----:B------:R-:W-:-:S04]  /*0400*/  FFMA R13, -R18, R18, R12 ;  /* 0x00000012120d7223 */ /* 0x000fc8000000010c */
[----:B------:R-:W-:-:S07]  /*0410*/  FFMA R18, R13, R0, R18 ;  /* 0x000000000d127223 */ /* 0x000fce0000000012 */
.L_x_24:
[----:B------:R-:W-:Y:S05]  /*0420*/  BSYNC.RECONVERGENT B2 ;  /* 0x0000000000027941 */ /* 0x000fea0003800200 */
.L_x_22:
[----:B------:R-:W2:Y:S01]  /*0430*/  LDG.E R0, desc[UR6][R32.64+-0x20] ;  /* 0xffffe00620007981 */ /* 0x000ea2000c1e1900 */
[----:B------:R-:W-:Y:S01]  /*0440*/  FFMA R14, R18, R18, 1.00000001335143196e-10 ;  /* 0x2edbe6ff120e7423 */ /* 0x000fe20000000012 */
[----:B------:R-:W-:Y:S01]  /*0450*/  HFMA2 R16, -RZ, RZ, 0, 5.9604644775390625e-08 ;  /* 0x00000001ff107431 */ /* 0x000fe200000001ff */
[----:B------:R-:W-:Y:S04]  /*0460*/  BSSY.RECONVERGENT B3, `(.L_x_25) ;  /* 0x0000013000037945 */ /* 0x000fe80003800200 */
[----:B------:R-:W0:Y:S08]  /*0470*/  F2F.F64.F32 R14, R14 ;  /* 0x0000000e000e7310 */ /* 0x000e300000201800 */
[----:B0-----:R-:W0:Y:S02]  /*0480*/  MUFU.RCP64H R17, R15 ;  /* 0x0000000f00117308 */ /* 0x001e240000001800 */
[----:B0-----:R-:W-:-:S08]  /*0490*/  DFMA R12, -R14, R16, 1 ;  /* 0x3ff000000e0c742b */ /* 0x001fd00000000110 */
[----:B------:R-:W-:-:S08]  /*04a0*/  DFMA R12, R12, R12, R12 ;  /* 0x0000000c0c0c722b */ /* 0x000fd0000000000c */
[----:B------:R-:W-:-:S08]  /*04b0*/  DFMA R12, R16, R12, R16 ;  /* 0x0000000c100c722b */ /* 0x000fd00000000010 */
[----:B------:R-:W-:-:S08]  /*04c0*/  DFMA R22, -R14, R12, 1 ;  /* 0x3ff000000e16742b */ /* 0x000fd0000000010c */
[----:B------:R-:W-:Y:S01]  /*04d0*/  DFMA R22, R12, R22, R12 ;  /* 0x000000160c16722b */ /* 0x000fe2000000000c */
[----:B--2---:R-:W0:Y:S02]  /*04e0*/  F2F.F64.F32 R34, R0 ;  /* 0x0000000000227310 */ /* 0x004e240000201800 */
[----:B0-----:R-:W-:-:S08]  /*04f0*/  DMUL R34, R36, R34 ;  /* 0x0000002224227228 */ /* 0x001fd00000000000 */
[----:B------:R-:W-:Y:S02]  /*0500*/  DMUL R16, R34, R22 ;  /* 0x0000001622107228 */ /* 0x000fe40000000000 */
[----:B------:R-:W-:-:S06]  /*0510*/  FSETP.GEU.AND P2, PT, |R35|, 6.5827683646048100446e-37, PT ;  /* 0x036000002300780b */ /* 0x000fcc0003f4e200 */
[----:B------:R-:W-:-:S08]  /*0520*/  DFMA R12, -R14, R16, R34 ;  /* 0x000000100e0c722b */ /* 0x000fd00000000122 */
[----:B------:R-:W-:-:S10]  /*0530*/  DFMA R38, R22, R12, R16 ;  /* 0x0000000c1626722b */ /* 0x000fd40000000010 */
[----:B------:R-:W-:-:S05]  /*0540*/  FFMA R12, RZ, R15, R39 ;  /* 0x0000000fff0c7223 */ /* 0x000fca0000000027 */
[----:B------:R-:W-:-:S13]  /*0550*/  FSETP.GT.AND P0, PT, |R12|, 1.469367938527859385e-39, PT ;  /* 0x001000000c00780b */ /* 0x000fda0003f04200 */
[----:B------:R-:W-:Y:S05]  /*0560*/  @P0 BRA P2, `(.L_x_26) ;  /* 0x0000000000080947 */ /* 0x000fea0001000000 */
[----:B------:R-:W-:-:S07]  /*0570*/  MOV R0, 0x590 ;  /* 0x0000059000007802 */ /* 0x000fce0000000f00 */
[----:B------:R-:W-:Y:S05]  /*0580*/  CALL.REL.NOINC `($__internal_1_$__cuda_sm20_div_rn_f64_full) ;  /* 0x0000005800e87944 */ /* 0x000fea0003c00000 */
.L_x_26:
[----:B------:R-:W-:Y:S05]  /*0590*/  BSYNC.RECONVERGENT B3 ;  /* 0x0000000000037941 */ /* 0x000fea0003800200 */
.L_x_25:
[----:B------:R-:W0:Y:S01]  /*05a0*/  F2F.F32.F64 R26, R38 ;  /* 0x00000026001a7310 */ /* 0x000e220000301000 */
[----:B------:R-:W-:Y:S07]  /*05b0*/  BSSY.RECONVERGENT B4, `(.L_x_27) ;  /* 0x000000e000047945 */ /* 0x000fee0003800200 */
[----:B------:R-:W1:Y:S01]  /*05c0*/  MUFU.RCP R13, R18 ;  /* 0x00000012000d7308 */ /* 0x000e620000001000 */
[----:B0-----:R-:W-:-:S07]  /*05d0*/  FMUL R24, R21, R26 ;  /* 0x0000001a15187220 */ /* 0x001fce0000400000 */
[----:B------:R-:W0:Y:S01]  /*05e0*/  FCHK P0, R24, R18 ;  /* 0x0000001218007302 */ /* 0x000e220000000000 */
[----:B-1----:R-:W-:-:S04]  /*05f0*/  FFMA R0, R13, -R18, 1 ;  /* 0x3f8000000d007423 */ /* 0x002fc80000000812 */
[----:B------:R-:W-:-:S04]  /*0600*/  FFMA R13, R13, R0, R13 ;  /* 0x000000000d0d7223 */ /* 0x000fc8000000000d */
[----:B------:R-:W-:-:S04]  /*0610*/  FFMA R15, R24, R13, RZ ;  /* 0x0000000d180f7223 */ /* 0x000fc800000000ff */
[----:B------:R-:W-:-:S04]  /*0620*/  FFMA R0, R15, -R18, R24 ;  /* 0x800000120f007223 */ /* 0x000fc80000000018 */
[----:B------:R-:W-:Y:S01]  /*0630*/  FFMA R13, R13, R0, R15 ;  /* 0x000000000d0d7223 */ /* 0x000fe2000000000f */
[----:B0-----:R-:W-:Y:S06]  /*0640*/  @!P0 BRA `(.L_x_28) ;  /* 0x0000000000108947 */ /* 0x001fec0003800000 */
[----:B------:R-:W-:Y:S02]  /*0650*/  MOV R15, R18 ;  /* 0x00000012000f7202 */ /* 0x000fe40000000f00 */
[----:B------:R-:W-:-:S07]  /*0660*/  MOV R14, 0x680 ;  /* 0x00000680000e7802 */ /* 0x000fce0000000f00 */
[----:B------:R-:W-:Y:S05]  /*0670*/  CALL.REL.NOINC `($__internal_3_$__cuda_sm3x_div_rn_noftz_f32_slowpath) ;  /* 0x0000006000707944 */ /* 0x000fea0003c00000 */
[----:B------:R-:W-:-:S07]  /*0680*/  MOV R13, R0 ;  /* 0x00000000000d7202 */ /* 0x000fce0000000f00 */
.L_x_28:
[----:B------:R-:W-:Y:S05]  /*0690*/  BSYNC.RECONVERGENT B4 ;  /* 0x0000000000047941 */ /* 0x000fea0003800200 */
.L_x_27:
[----:B------:R-:W0:Y:S01]  /*06a0*/  MUFU.RCP R15, R18 ;  /* 0x00000012000f7308 */ /* 0x000e220000001000 */
[----:B------:R-:W-:Y:S01]  /*06b0*/  FMUL R24, R20, R26 ;  /* 0x0000001a14187220 */ /* 0x000fe20000400000 */
[----:B------:R-:W-:Y:S01]  /*06c0*/  BSSY.RECONVERGENT B4, `(.L_x_29) ;  /* 0x000000d000047945 */ /* 0x000fe20003800200 */
[----:B------:R-:W-:-:S05]  /*06d0*/  FADD R20, R13, R10 ;  /* 0x0000000a0d147221 */ /* 0x000fca0000000000 */
[----:B------:R-:W1:Y:S01]  /*06e0*/  FCHK P0, R24, R18 ;  /* 0x0000001218007302 */ /* 0x000e620000000000 */
[----:B0-----:R-:W-:-:S04]  /*06f0*/  FFMA R0, R15, -R18, 1 ;  /* 0x3f8000000f007423 */ /* 0x001fc80000000812 */
[----:B------:R-:W-:-:S04]  /*0700*/  FFMA R0, R15, R0, R15 ;  /* 0x000000000f007223 */ /* 0x000fc8000000000f */
[----:B------:R-:W-:-:S04]  /*0710*/  FFMA R15, R0, R24, RZ ;  /* 0x00000018000f7223 */ /* 0x000fc800000000ff */
[----:B------:R-:W-:-:S04]  /*0720*/  FFMA R12, R15, -R18, R24 ;  /* 0x800000120f0c7223 */ /* 0x000fc80000000018 */
[----:B------:R-:W-:Y:S01]  /*0730*/  FFMA R12, R0, R12, R15 ;  /* 0x0000000c000c7223 */ /* 0x000fe2000000000f */
[----:B-1----:R-:W-:Y:S06]  /*0740*/  @!P0 BRA `(.L_x_30) ;  /* 0x0000000000108947 */ /* 0x002fec0003800000 */
[----:B------:R-:W-:Y:S02]  /*0750*/  MOV R15, R18 ;  /* 0x00000012000f7202 */ /* 0x000fe40000000f00 */
[----:B------:R-:W-:-:S07]  /*0760*/  MOV R14, 0x780 ;  /* 0x00000780000e7802 */ /* 0x000fce0000000f00 */
[----:B------:R-:W-:Y:S05]  /*0770*/  CALL.REL.NOINC `($__internal_3_$__cuda_sm3x_div_rn_noftz_f32_slowpath) ;  /* 0x0000006000307944 */ /* 0x000fea0003c00000 */
[----:B------:R-:W-:-:S07]  /*0780*/  MOV R12, R0 ;  /* 0x00000000000c7202 */ /* 0x000fce0000000f00 */
.L_x_30:
[----:B------:R-:W-:Y:S05]  /*0790*/  BSYNC.RECONVERGENT B4 ;  /* 0x0000000000047941 */ /* 0x000fea0003800200 */
.L_x_29:
        /* <DEDUP_REMOVED lines=14> */
.L_x_32:
[----:B------:R-:W-:Y:S05]  /*0880*/  BSYNC.RECONVERGENT B4 ;  /* 0x0000000000047941 */ /* 0x000fea0003800200 */
.L_x_31:
[----:B------:R-:W2:Y:S04]  /*0890*/  LDG.E R11, desc[UR6][R32.64+-0x18] ;  /* 0xffffe806200b7981 */ /* 0x000ea8000c1e1900 */
[----:B------:R-:W3:Y:S04]  /*08a0*/  LDG.E R10, desc[UR6][R32.64+-0x1c] ;  /* 0xffffe406200a7981 */ /* 0x000ee8000c1e1900 */
[----:B------:R-:W4:Y:S01]  /*08b0*/  LDG.E R12, desc[UR6][R32.64+-0x14] ;  /* 0xffffec06200c7981 */ /* 0x000f22000c1e1900 */
[----:B------:R-:W-:Y:S01]  /*08c0*/  BSSY.RECONVERGENT B2, `(.L_x_33) ;  /* 0x0000015000027945 */ /* 0x000fe20003800200 */
[----:B------:R-:W-:Y:S01]  /*08d0*/  FADD R31, R0, R31 ;  /* 0x0000001f001f7221 */ /* 0x000fe20000000000 */
[----:B--2---:R-:W-:Y:S01]  /*08e0*/  FADD R18, -R8, R11 ;  /* 0x0000000b08127221 */ /* 0x004fe20000000100 */
        /* <DEDUP_REMOVED lines=9> */
[----:B------:R-:W-:Y:S02]  /*0980*/  MOV R12, R14 ;  /* 0x0000000e000c7202 */ /* 0x000fe40000000f00 */
[----:B------:R-:W-:-:S07]  /*0990*/  MOV R0, 0x9b0 ;  /* 0x000009b000007802 */ /* 0x000fce0000000f00 */
[----:B------:R-:W-:Y:S05]  /*09a0*/  CALL.REL.NOINC `($__internal_2_$__cuda_sm20_sqrt_rn_f32_slowpath) ;  /* 0x0000005c004c7944 */ /* 0x000fea0003c00000 */
[----:B------:R-:W-:Y:S01]  /*09b0*/  MOV R11, R17 ;  /* 0x00000011000b7202 */ /* 0x000fe20000000f00 */
[----:B------:R-:W-:Y:S06]  /*09c0*/  BRA `(.L_x_35) ;  /* 0x0000000000107947 */ /* 0x000fec0003800000 */
.L_x_34:
[----:B------:R-:W-:Y:S01]  /*09d0*/  FMUL.FTZ R11, R14, R13 ;  /* 0x0000000d0e0b7220 */ /* 0x000fe20000410000 */
[----:B------:R-:W-:-:S03]  /*09e0*/  FMUL.FTZ R12, R13, 0.5 ;  /* 0x3f0000000d0c7820 */ /* 0x000fc60000410000 */
[----:B------:R-:W-:-:S04]  /*09f0*/  FFMA R0, -R11, R11, R14 ;  /* 0x0000000b0b007223 */ /* 0x000fc8000000010e */
[----:B------:R-:W-:-:S07]  /*0a00*/  FFMA R11, R0, R12, R11 ;  /* 0x0000000c000b7223 */ /* 0x000fce000000000b */
.L_x_35:
[----:B------:R-:W-:Y:S05]  /*0a10*/  BSYNC.RECONVERGENT B2 ;  /* 0x0000000000027941 */ /* 0x000fea0003800200 */
.L_x_33:
        /* <DEDUP_REMOVED lines=22> */
.L_x_37:
[----:B------:R-:W-:Y:S05]  /*0b80*/  BSYNC.RECONVERGENT B3 ;  /* 0x0000000000037941 */ /* 0x000fea0003800200 */
.L_x_36:
        /* <DEDUP_REMOVED lines=15> */
.L_x_39:
[----:B------:R-:W-:Y:S05]  /*0c80*/  BSYNC.RECONVERGENT B4 ;  /* 0x0000000000047941 */ /* 0x000fea0003800200 */
.L_x_38:
        /* <DEDUP_REMOVED lines=15> */
.L_x_41:
[----:B------:R-:W-:Y:S05]  /*0d80*/  BSYNC.RECONVERGENT B4 ;  /* 0x0000000000047941 */ /* 0x000fea0003800200 */
.L_x_40:
        /* <DEDUP_REMOVED lines=14> */
.L_x_43:
[----:B------:R-:W-:Y:S05]  /*0e70*/  BSYNC.RECONVERGENT B4 ;  /* 0x0000000000047941 */ /* 0x000fea0003800200 */
.L_x_42:
        /* <DEDUP_REMOVED lines=19> */
.L_x_45:
[----:B------:R-:W-:Y:S01]  /*0fb0*/  FMUL.FTZ R10, R12, R13 ;  /* 0x0000000d0c0a7220 */ /* 0x000fe20000410000 */
[----:B------:R-:W-:-:S03]  /*0fc0*/  FMUL.FTZ R0, R13, 0.5 ;  /* 0x3f0000000d007820 */ /* 0x000fc60000410000 */
[----:B------:R-:W-:-:S04]  /*0fd0*/  FFMA R13, -R10, R10, R12 ;  /* 0x0000000a0a0d7223 */ /* 0x000fc8000000010c */
[----:B------:R-:W-:-:S07]  /*0fe0*/  FFMA R10, R13, R0, R10 ;  /* 0x000000000d0a7223 */ /* 0x000fce000000000a */
.L_x_46:
[----:B------:R-:W-:Y:S05]  /*0ff0*/  BSYNC.RECONVERGENT B2 ;  /* 0x0000000000027941 */ /* 0x000fea0003800200 */
.L_x_44:
        /* <DEDUP_REMOVED lines=22> */
.L_x_48:
[----:B------:R-:W-:Y:S05]  /*1160*/  BSYNC.RECONVERGENT B3 ;  /* 0x0000000000037941 */ /* 0x000fea0003800200 */
.L_x_47:
        /* <DEDUP_REMOVED lines=15> */
.L_x_50:
[----:B------:R-:W-:Y:S05]  /*1260*/  BSYNC.RECONVERGENT B4 ;  /* 0x0000000000047941 */ /* 0x000fea0003800200 */
.L_x_49:
        /* <DEDUP_REMOVED lines=15> */
.L_x_52:
[----:B------:R-:W-:Y:S05]  /*1360*/  BSYNC.RECONVERGENT B4 ;  /* 0x0000000000047941 */ /* 0x000fea0003800200 */
.L_x_51:
        /* <DEDUP_REMOVED lines=14> */
.L_x_54:
[----:B------:R-:W-:Y:S05]  /*1450*/  BSYNC.RECONVERGENT B4 ;  /* 0x0000000000047941 */ /* 0x000fea0003800200 */
.L_x_53:
        /* <DEDUP_REMOVED lines=20> */
.L_x_56:
[----:B------:R-:W-:Y:S01]  /*15a0*/  FMUL.FTZ R18, R13, R14 ;  /* 0x0000000e0d127220 */ /* 0x000fe20000410000 */
[----:B------:R-:W-:-:S03]  /*15b0*/  FMUL.FTZ R0, R14, 0.5 ;  /* 0x3f0000000e007820 */ /* 0x000fc60000410000 */
[----:B------:R-:W-:-:S04]  /*15c0*/  FFMA R13, -R18, R18, R13 ;  /* 0x00000012120d7223 */ /* 0x000fc8000000010d */
[----:B------:R-:W-:-:S07]  /*15d0*/  FFMA R18, R13, R0, R18 ;  /* 0x000000000d127223 */ /* 0x000fce0000000012 */
.L_x_57:
[----:B------:R-:W-:Y:S05]  /*15e0*/  BSYNC.RECONVERGENT B2 ;  /* 0x0000000000027941 */ /* 0x000fea0003800200 */
.L_x_55:
        /* <DEDUP_REMOVED lines=22> */
.L_x_59:
[----:B------:R-:W-:Y:S05]  /*1750*/  BSYNC.RECONVERGENT B3 ;  /* 0x0000000000037941 */ /* 0x000fea0003800200 */
.L_x_58:
        /* <DEDUP_REMOVED lines=15> */
.L_x_61:
[----:B------:R-:W-:Y:S05]  /*1850*/  BSYNC.RECONVERGENT B4 ;  /* 0x0000000000047941 */ /* 0x000fea0003800200 */
.L_x_60:
        /* <DEDUP_REMOVED lines=15> */
.L_x_63:
[----:B------:R-:W-:Y:S05]  /*1950*/  BSYNC.RECONVERGENT B4 ;  /* 0x0000000000047941 */ /* 0x000fea0003800200 */
.L_x_62:
        /* <DEDUP_REMOVED lines=14> */
.L_x_65:
[----:B------:R-:W-:Y:S05]  /*1a40*/  BSYNC.RECONVERGENT B4 ;  /* 0x0000000000047941 */ /* 0x000fea0003800200 */
.L_x_64:
[----:B------:R-:W-:Y:S01]  /*1a50*/  IADD3 R32, P0, PT, R32, 0x70, RZ ;  /* 0x0000007020207810 */ /* 0x000fe20007f1e0ff */
[----:B------:R-:W-:-:S03]  /*1a60*/  FADD R31, R31, R0 ;  /* 0x000000001f1f7221 */ /* 0x000fc60000000000 */
[----:B------:R-:W-:Y:S01]  /*1a70*/  IADD3.X R33, PT, PT, RZ, R33, RZ, P0, !PT ;  /* 0x00000021ff217210 */ /* 0x000fe200007fe4ff */
[----:B------:R-:W-:Y:S08]  /*1a80*/  @P1 BRA `(.L_x_66) ;  /* 0xffffffe800041947 */ /* 0x000ff0000383ffff */
.L_x_21:
[----:B------:R-:W-:Y:S05]  /*1a90*/  BSYNC.RECONVERGENT B1 ;  /* 0x0000000000017941 */ /* 0x000fea0003800200 */
.L_x_20:
[----:B------:R-:W-:-:S13]  /*1aa0*/  ISETP.NE.AND P0, PT, R5, RZ, PT ;  /* 0x000000ff0500720c */ /* 0x000fda0003f05270 */
[----:B------:R-:W-:Y:S05]  /*1ab0*/  @!P0 BRA `(.L_x_19) ;  /* 0x00000010009c8947 */ /* 0x000fea0003800000 */
[----:B------:R-:W-:Y:S01]  /*1ac0*/  ISETP.NE.AND P0, PT, R5, 0x1, PT ;  /* 0x000000010500780c */ /* 0x000fe20003f05270 */
[----:B------:R-:W-:-:S12]  /*1ad0*/  BSSY.RECONVERGENT B1, `(.L_x_67) ;  /* 0x00000c2000017945 */ /* 0x000fd80003800200 */
[----:B------:R-:W-:Y:S05]  /*1ae0*/  @!P0 BRA `(.L_x_68) ;  /* 0x0000000c00008947 */ /* 0x000fea0003800000 */
[----:B------:R-:W0:Y:S02]  /*1af0*/  LDC.64 R20, c[0x0][0x380] ;  /* 0x0000e000ff147b82 */ /* 0x000e240000000a00 */
[----:B0-----:R-:W-:-:S05]  /*1b00*/  IMAD.WIDE.U32 R20, R4, 0x1c, R20 ;  /* 0x0000001c04147825 */ /* 0x001fca00078e0014 */
[----:B------:R-:W2:Y:S04]  /*1b10*/  LDG.E R5, desc[UR6][R20.64+0x4] ;  /* 0x0000040614057981 */ /* 0x000ea8000c1e1900 */
[----:B------:R-:W3:Y:S04]  /*1b20*/  LDG.E R0, desc[UR6][R20.64] ;  /* 0x0000000614007981 */ /* 0x000ee8000c1e1900 */
[----:B------:R-:W4:Y:S01]  /*1b30*/  LDG.E R6, desc[UR6][R20.64+0x8] ;  /* 0x0000080614067981 */ /* 0x000f22000c1e1900 */
[----:B------:R-:W-:Y:S01]  /*1b40*/  BSSY.RECONVERGENT B2, `(.L_x_69) ;  /* 0x0000014000027945 */ /* 0x000fe20003800200 */
        /* <DEDUP_REMOVED lines=15> */
.L_x_70:
[----:B------:R-:W-:Y:S01]  /*1c40*/  FMUL.FTZ R5, R14, R13 ;  /* 0x0000000d0e057220 */ /* 0x000fe20000410000 */
[----:B------:R-:W-:-:S03]  /*1c50*/  FMUL.FTZ R12, R13, 0.5 ;  /* 0x3f0000000d0c7820 */ /* 0x000fc60000410000 */
[----:B------:R-:W-:-:S04]  /*1c60*/  FFMA R0, -R5, R5, R14 ;  /* 0x0000000505007223 */ /* 0x000fc8000000010e */
[----:B------:R-:W-:-:S07]  /*1c70*/  FFMA R5, R0, R12, R5 ;  /* 0x0000000c00057223 */ /* 0x000fce0000000005 */
.L_x_71:
[----:B------:R-:W-:Y:S05]  /*1c80*/  BSYNC.RECONVERGENT B2 ;  /* 0x0000000000027941 */ /* 0x000fea0003800200 */
.L_x_69:
        /* <DEDUP_REMOVED lines=22> */
.L_x_73:
[----:B------:R-:W-:Y:S05]  /*1df0*/  BSYNC.RECONVERGENT B3 ;  /* 0x0000000000037941 */ /* 0x000fea0003800200 */
.L_x_72:
        /* <DEDUP_REMOVED lines=15> */
.L_x_75:
[----:B------:R-:W-:Y:S05]  /*1ef0*/  BSYNC.RECONVERGENT B4 ;  /* 0x0000000000047941 */ /* 0x000fea0003800200 */
.L_x_74:
        /* <DEDUP_REMOVED lines=15> */
.L_x_77:
[----:B------:R-:W-:Y:S05]  /*1ff0*/  BSYNC.RECONVERGENT B4 ;  /* 0x0000000000047941 */ /* 0x000fea0003800200 */
.L_x_76:
        /* <DEDUP_REMOVED lines=14> */
.L_x_79:
[----:B------:R-:W-:Y:S05]  /*20e0*/  BSYNC.RECONVERGENT B4 ;  /* 0x0000000000047941 */ /* 0x000fea0003800200 */
.L_x_78:
        /* <DEDUP_REMOVED lines=19> */
.L_x_81:
[----:B------:R-:W-:Y:S01]  /*2220*/  FMUL.FTZ R6, R12, R13 ;  /* 0x0000000d0c067220 */ /* 0x000fe20000410000 */
[----:B------:R-:W-:-:S03]  /*2230*/  FMUL.FTZ R0, R13, 0.5 ;  /* 0x3f0000000d007820 */ /* 0x000fc60000410000 */
[----:B------:R-:W-:-:S04]  /*2240*/  FFMA R13, -R6, R6, R12 ;  /* 0x00000006060d7223 */ /* 0x000fc8000000010c */
[----:B------:R-:W-:-:S07]  /*2250*/  FFMA R6, R13, R0, R6 ;  /* 0x000000000d067223 */ /* 0x000fce0000000006 */
.L_x_82:
[----:B------:R-:W-:Y:S05]  /*2260*/  BSYNC.RECONVERGENT B2 ;  /* 0x0000000000027941 */ /* 0x000fea0003800200 */
.L_x_80:
[----:B------:R0:W2:Y:S01]  /*2270*/  LDG.E R0, desc[UR6][R20.64+0x34] ;  /* 0x0000340614007981 */ /* 0x0000a2000c1e1900 */
[----:B------:R-:W-:Y:S01]  /*2280*/  FFMA R14, R6, R6, 1.00000001335143196e-10 ;  /* 0x2edbe6ff060e7423 */ /* 0x000fe20000000006 */
[----:B------:R-:W-:Y:S01]  /*2290*/  HFMA2 R12, -RZ, RZ, 0, 5.9604644775390625e-08 ;  /* 0x00000001ff0c7431 */ /* 0x000fe200000001ff */
[----:B------:R-:W-:Y:S04]  /*22a0*/  BSSY.RECONVERGENT B3, `(.L_x_83) ;  /* 0x0000013000037945 */ /* 0x000fe80003800200 */
[----:B------:R-:W1:Y:S08]  /*22b0*/  F2F.F64.F32 R14, R14 ;  /* 0x0000000e000e7310 */ /* 0x000e700000201800 */
[----:B-1----:R-:W1:Y:S02]  /*22c0*/  MUFU.RCP64H R13, R15 ;  /* 0x0000000f000d7308 */ /* 0x002e640000001800 */
[----:B-1----:R-:W-:-:S08]  /*22d0*/  DFMA R16, -R14, R12, 1 ;  /* 0x3ff000000e10742b */ /* 0x002fd0000000010c */
[----:B------:R-:W-:-:S08]  /*22e0*/  DFMA R16, R16, R16, R16 ;  /* 0x000000101010722b */ /* 0x000fd00000000010 */
[----:B------:R-:W-:-:S08]  /*22f0*/  DFMA R12, R12, R16, R12 ;  /* 0x000000100c0c722b */ /* 0x000fd0000000000c */
[----:B------:R-:W-:-:S08]  /*2300*/  DFMA R16, -R14, R12, 1 ;  /* 0x3ff000000e10742b */ /* 0x000fd0000000010c */
[----:B0-----:R-:W-:Y:S01]  /*2310*/  DFMA R20, R12, R16, R12 ;  /* 0x000000100c14722b */ /* 0x001fe2000000000c */
        /* <DEDUP_REMOVED lines=11> */
.L_x_84:
[----:B------:R-:W-:Y:S05]  /*23d0*/  BSYNC.RECONVERGENT B3 ;  /* 0x0000000000037941 */ /* 0x000fea0003800200 */
.L_x_83:
        /* <DEDUP_REMOVED lines=15> */
.L_x_86:
[----:B------:R-:W-:Y:S05]  /*24d0*/  BSYNC.RECONVERGENT B4 ;  /* 0x0000000000047941 */ /* 0x000fea0003800200 */
.L_x_85:
        /* <DEDUP_REMOVED lines=15> */
.L_x_88:
[----:B------:R-:W-:Y:S05]  /*25d0*/  BSYNC.RECONVERGENT B4 ;  /* 0x0000000000047941 */ /* 0x000fea0003800200 */
.L_x_87:
        /* <DEDUP_REMOVED lines=14> */
.L_x_90:
[----:B------:R-:W-:Y:S05]  /*26c0*/  BSYNC.RECONVERGENT B4 ;  /* 0x0000000000047941 */ /* 0x000fea0003800200 */
.L_x_89:
[----:B------:R-:W-:Y:S01]  /*26d0*/  FADD R31, R31, R0 ;  /* 0x000000001f1f7221 */ /* 0x000fe20000000000 */
[----:B------:R-:W-:-:S07]  /*26e0*/  IADD3 R4, PT, PT, R4, 0x2, RZ ;  /* 0x0000000204047810 */ /* 0x000fce0007ffe0ff */
.L_x_68:
[----:B------:R-:W-:Y:S05]  /*26f0*/  BSYNC.RECONVERGENT B1 ;  /* 0x0000000000017941 */ /* 0x000fea0003800200 */
.L_x_67:
[----:B------:R-:W-:-:S04]  /*2700*/  LOP3.LUT R0, R3, 0x1, RZ, 0xc0, !PT ;  /* 0x0000000103007812 */ /* 0x000fc800078ec0ff */
[----:B------:R-:W-:-:S13]  /*2710*/  ISETP.NE.U32.AND P0, PT, R0, 0x1, PT ;  /* 0x000000010000780c */ /* 0x000fda0003f05070 */
[----:B------:R-:W-:Y:S05]  /*2720*/  @P0 BRA `(.L_x_19) ;  /* 0x0000000400800947 */ /* 0x000fea0003800000 */
        /* <DEDUP_REMOVED lines=20> */
.L_x_92:
[----:B------:R-:W-:Y:S01]  /*2870*/  FMUL.FTZ R4, R12, R5 ;  /* 0x000000050c047220 */ /* 0x000fe20000410000 */
[----:B------:R-:W-:-:S03]  /*2880*/  FMUL.FTZ R0, R5, 0.5 ;  /* 0x3f00000005007820 */ /* 0x000fc60000410000 */
[----:B------:R-:W-:-:S04]  /*2890*/  FFMA R5, -R4, R4, R12 ;  /* 0x0000000404057223 */ /* 0x000fc8000000010c */
[----:B------:R-:W-:-:S07]  /*28a0*/  FFMA R4, R5, R0, R4 ;  /* 0x0000000005047223 */ /* 0x000fce0000000004 */
.L_x_93:
[----:B------:R-:W-:Y:S05]  /*28b0*/  BSYNC.RECONVERGENT B1 ;  /* 0x0000000000017941 */ /* 0x000fea0003800200 */
.L_x_91:
        /* <DEDUP_REMOVED lines=22> */
.L_x_95:
[----:B------:R-:W-:Y:S05]  /*2a20*/  BSYNC.RECONVERGENT B1 ;  /* 0x0000000000017941 */ /* 0x000fea0003800200 */
.L_x_94:
        /* <DEDUP_REMOVED lines=15> */
.L_x_97:
[----:B------:R-:W-:Y:S05]  /*2b20*/  BSYNC.RECONVERGENT B1 ;  /* 0x0000000000017941 */ /* 0x000fea0003800200 */
.L_x_96:
        /* <DEDUP_REMOVED lines=15> */
.L_x_99:
[----:B------:R-:W-:Y:S05]  /*2c20*/  BSYNC.RECONVERGENT B1 ;  /* 0x0000000000017941 */ /* 0x000fea0003800200 */
.L_x_98:
        /* <DEDUP_REMOVED lines=14> */
.L_x_101:
[----:B------:R-:W-:Y:S05]  /*2d10*/  BSYNC.RECONVERGENT B1 ;  /* 0x0000000000017941 */ /* 0x000fea0003800200 */
.L_x_100:
[----:B------:R-:W-:-:S07]  /*2d20*/  FADD R31, R31, R0 ;  /* 0x000000001f1f7221 */ /* 0x000fce0000000000 */
.L_x_19:
[----:B0-----:R-:W-:Y:S05]  /*2d30*/  BSYNC.RECONVERGENT B0 ;  /* 0x0000000000007941 */ /* 0x001fea0003800200 */
.L_x_18:
[----:B------:R-:W0:Y:S01]  /*2d40*/  LDCU UR4, c[0x0][0x390] ;  /* 0x00007200ff0477ac */ /* 0x000e220008000800 */
[----:B------:R-:W-:Y:S01]  /*2d50*/  BSSY.RECONVERGENT B0, `(.L_x_102) ;  /* 0x0000071000007945 */ /* 0x000fe20003800200 */
[----:B0-----:R-:W-:-:S13]  /*2d60*/  ISETP.GE.AND P0, PT, R3, UR4, PT ;  /* 0x0000000403007c0c */ /* 0x001fda000bf06270 */
[----:B------:R-:W-:Y:S05]  /*2d70*/  @P0 BRA `(.L_x_103) ;  /* 0x0000000400b80947 */ /* 0x000fea0003800000 */
[----:B------:R-:W-:Y:S01]  /*2d80*/  ISETP.NE.AND P0, PT, R2, R3, PT ;  /* 0x000000030200720c */ /* 0x000fe20003f05270 */
[----:B------:R-:W-:-:S12]  /*2d90*/  BSSY.RECONVERGENT B1, `(.L_x_104) ;  /* 0x000006b000017945 */ /* 0x000fd80003800200 */
[----:B------:R-:W-:Y:S05]  /*2da0*/  @!P0 BRA `(.L_x_105) ;  /* 0x0000000400a48947 */ /* 0x000fea0003800000 */
[----:B------:R-:W0:Y:S02]  /*2db0*/  LDC.64 R18, c[0x0][0x380] ;  /* 0x0000e000ff127b82 */ /* 0x000e240000000a00 */
[----:B0----5:R-:W-:-:S04]  /*2dc0*/  IMAD.WIDE.U32 R8, R3, 0x1c, R18 ;  /* 0x0000001c03087825 */ /* 0x021fc800078e0012 */
[----:B------:R-:W-:Y:S01]  /*2dd0*/  IMAD.WIDE R18, R2, 0x1c, R18 ;  /* 0x0000001c02127825 */ /* 0x000fe200078e0212 */
[----:B------:R-:W2:Y:S04]  /*2de0*/  LDG.E R5, desc[UR6][R8.64+0x4] ;  /* 0x0000040608057981 */ /* 0x000ea8000c1e1900 */
[----:B------:R-:W2:Y:S04]  /*2df0*/  LDG.E R4, desc[UR6][R18.64+0x4] ;  /* 0x0000040612047981 */ /* 0x000ea8000c1e1900 */
[----:B------:R-:W3:Y:S04]  /*2e00*/  LDG.E R7, desc[UR6][R8.64] ;  /* 0x0000000608077981 */ /* 0x000ee8000c1e1900 */
[----:B------:R-:W3:Y:S04]  /*2e10*/  LDG.E R0, desc[UR6][R18.64] ;  /* 0x0000000612007981 */ /* 0x000ee8000c1e1900 */
[----:B------:R-:W4:Y:S04]  /*2e20*/  LDG.E R6, desc[UR6][R8.64+0x8] ;  /* 0x0000080608067981 */ /* 0x000f28000c1e1900 */
[----:B------:R-:W4:Y:S01]  /*2e30*/  LDG.E R13, desc[UR6][R18.64+0x8] ;  /* 0x00000806120d7981 */ /* 0x000f22000c1e1900 */
[----:B------:R-:W-:Y:S01]  /*2e40*/  BSSY.RECONVERGENT B2, `(.L_x_106) ;  /* 0x0000013000027945 */ /* 0x000fe20003800200 */
[----:B--2---:R-:W-:Y:S01]  /*2e50*/  FADD R5, R5, -R4 ;  /* 0x8000000405057221 */ /* 0x004fe20000000000 */
[----:B---3--:R-:W-:-:S03]  /*2e60*/  FADD R7, R7, -R0 ;  /* 0x8000000007077221 */ /* 0x008fc60000000000 */
[----:B------:R-:W-:Y:S01]  /*2e70*/  FMUL R0, R5, R5 ;  /* 0x0000000505007220 */ /* 0x000fe20000400000 */
[----:B----4-:R-:W-:-:S03]  /*2e80*/  FADD R4, R6, -R13 ;  /* 0x8000000d06047221 */ /* 0x010fc60000000000 */
        /* <DEDUP_REMOVED lines=10> */
.L_x_107:
[----:B------:R-:W-:Y:S01]  /*2f30*/  FMUL.FTZ R6, R12, R13 ;  /* 0x0000000d0c067220 */ /* 0x000fe20000410000 */
[----:B------:R-:W-:-:S03]  /*2f40*/  FMUL.FTZ R0, R13, 0.5 ;  /* 0x3f0000000d007820 */ /* 0x000fc60000410000 */
[----:B------:R-:W-:-:S04]  /*2f50*/  FFMA R13, -R6, R6, R12 ;  /* 0x00000006060d7223 */ /* 0x000fc8000000010c */
[----:B------:R-:W-:-:S07]  /*2f60*/  FFMA R6, R13, R0, R6 ;  /* 0x000000000d067223 */ /* 0x000fce0000000006 */
.L_x_108:
[----:B------:R-:W-:Y:S05]  /*2f70*/  BSYNC.RECONVERGENT B2 ;  /* 0x0000000000027941 */ /* 0x000fea0003800200 */
.L_x_106:
[----:B------:R-:W2:Y:S04]  /*2f80*/  LDG.E R18, desc[UR6][R18.64+0x18] ;  /* 0x0000180612127981 */ /* 0x000ea8000c1e1900 */
[----:B------:R0:W3:Y:S01]  /*2f90*/  LDG.E R0, desc[UR6][R8.64+0x18] ;  /* 0x0000180608007981 */ /* 0x0000e2000c1e1900 */
[----:B------:R-:W-:Y:S01]  /*2fa0*/  FFMA R14, R6, R6, 1.00000001335143196e-10 ;  /* 0x2edbe6ff060e7423 */ /* 0x000fe20000000006 */
[----:B------:R-:W-:Y:S01]  /*2fb0*/  HFMA2 R16, -RZ, RZ, 0, 5.9604644775390625e-08 ;  /* 0x00000001ff107431 */ /* 0x000fe200000001ff */
[----:B------:R-:W-:Y:S01]  /*2fc0*/  UMOV UR4, 0xffed8acc ;  /* 0xffed8acc00047882 */ /* 0x000fe20000000000 */
[----:B------:R-:W-:Y:S01]  /*2fd0*/  UMOV UR5, 0x3dd2589e ;  /* 0x3dd2589e00057882 */ /* 0x000fe20000000000 */
[----:B------:R-:W-:Y:S02]  /*2fe0*/  BSSY.RECONVERGENT B3, `(.L_x_109) ;  /* 0x0000015000037945 */ /* 0x000fe40003800200 */
[----:B------:R-:W1:Y:S08]  /*2ff0*/  F2F.F64.F32 R14, R14 ;  /* 0x0000000e000e7310 */ /* 0x000e700000201800 */
[----:B-1----:R-:W1:Y:S02]  /*3000*/  MUFU.RCP64H R17, R15 ;  /* 0x0000000f00117308 */ /* 0x002e640000001800 */
[----:B-1----:R-:W-:-:S08]  /*3010*/  DFMA R20, -R14, R16, 1 ;  /* 0x3ff000000e14742b */ /* 0x002fd00000000110 */
[----:B------:R-:W-:-:S08]  /*3020*/  DFMA R20, R20, R20, R20 ;  /* 0x000000141414722b */ /* 0x000fd00000000014 */
[----:B------:R-:W-:-:S08]  /*3030*/  DFMA R20, R16, R20, R16 ;  /* 0x000000141014722b */ /* 0x000fd00000000010 */
[----:B0-----:R-:W-:-:S08]  /*3040*/  DFMA R8, -R14, R20, 1 ;  /* 0x3ff000000e08742b */ /* 0x001fd00000000114 */
[----:B------:R-:W-:Y:S01]  /*3050*/  DFMA R8, R20, R8, R20 ;  /* 0x000000081408722b */ /* 0x000fe20000000014 */
[----:B--2---:R-:W0:Y:S08]  /*3060*/  F2F.F64.F32 R12, R18 ;  /* 0x00000012000c7310 */ /* 0x004e300000201800 */
[----:B---3--:R-:W1:Y:S01]  /*3070*/  F2F.F64.F32 R34, R0 ;  /* 0x0000000000227310 */ /* 0x008e620000201800 */
[----:B0-----:R-:W-:-:S08]  /*3080*/  DMUL R12, R12, UR4 ;  /* 0x000000040c0c7c28 */ /* 0x001fd00008000000 */
[----:B-1----:R-:W-:-:S08]  /*3090*/  DMUL R34, R12, R34 ;  /* 0x000000220c227228 */ /* 0x002fd00000000000 */
        /* <DEDUP_REMOVED lines=9> */
.L_x_110:
[----:B------:R-:W-:Y:S05]  /*3130*/  BSYNC.RECONVERGENT B3 ;  /* 0x0000000000037941 */ /* 0x000fea0003800200 */
.L_x_109:
        /* <DEDUP_REMOVED lines=15> */
.L_x_112:
[----:B------:R-:W-:Y:S05]  /*3230*/  BSYNC.RECONVERGENT B4 ;  /* 0x0000000000047941 */ /* 0x000fea0003800200 */
.L_x_111:
        /* <DEDUP_REMOVED lines=15> */
.L_x_114:
[----:B------:R-:W-:Y:S05]  /*3330*/  BSYNC.RECONVERGENT B4 ;  /* 0x0000000000047941 */ /* 0x000fea0003800200 */
.L_x_113:
        /* <DEDUP_REMOVED lines=14> */
.L_x_116:
[----:B------:R-:W-:Y:S05]  /*3420*/  BSYNC.RECONVERGENT B4 ;  /* 0x0000000000047941 */ /* 0x000fea0003800200 */
.L_x_115:
[----:B------:R-:W-:-:S07]  /*3430*/  FADD R31, R31, R0 ;  /* 0x000000001f1f7221 */ /* 0x000fce0000000000 */
.L_x_105:
[----:B------:R-:W-:Y:S05]  /*3440*/  BSYNC.RECONVERGENT B1 ;  /* 0x0000000000017941 */ /* 0x000fea0003800200 */
.L_x_104:
[----:B------:R-:W-:-:S07]  /*3450*/  IADD3 R3, PT, PT, R3, 0x1, RZ ;  /* 0x0000000103037810 */ /* 0x000fce0007ffe0ff */
.L_x_103:
[----:B------:R-:W-:Y:S05]  /*3460*/  BSYNC.RECONVERGENT B0 ;  /* 0x0000000000007941 */ /* 0x000fea0003800200 */
.L_x_102:
[----:B------:R-:W0:Y:S01]  /*3470*/  LDCU UR4, c[0x0][0x390] ;  /* 0x00007200ff0477ac */ /* 0x000e220008000800 */
[----:B------:R-:W-:Y:S01]  /*3480*/  BSSY.RECONVERGENT B0, `(.L_x_117) ;  /* 0x00002c4000007945 */ /* 0x000fe20003800200 */
[----:B0-----:R-:W-:-:S13]  /*3490*/  ISETP.GE.AND P0, PT, R3, UR4, PT ;  /* 0x0000000403007c0c */ /* 0x001fda000bf06270 */
[----:B------:R-:W-:Y:S05]  /*34a0*/  @P0 BRA `(.L_x_118) ;  /* 0x0000002c00040947 */ /* 0x000fea0003800000 */
[----:B------:R-:W0:Y:S02]  /*34b0*/  LDC.64 R12, c[0x0][0x380] ;  /* 0x0000e000ff0c7b82 */ /* 0x000e240000000a00 */
[----:B0-----:R-:W-:-:S05]  /*34c0*/  IMAD.WIDE R14, R2, 0x1c, R12 ;  /* 0x0000001c020e7825 */ /* 0x001fca00078e020c */
[----:B------:R-:W2:Y:S04]  /*34d0*/  LDG.E R0, desc[UR6][R14.64+0x18] ;  /* 0x000018060e007981 */ /* 0x000ea8000c1e1900 */
[----:B------:R0:W5:Y:S04]  /*34e0*/  LDG.E R4, desc[UR6][R14.64] ;  /* 0x000000060e047981 */ /* 0x000168000c1e1900 */
[----:B------:R0:W5:Y:S04]  /*34f0*/  LDG.E R5, desc[UR6][R14.64+0x4] ;  /* 0x000004060e057981 */ /* 0x000168000c1e1900 */
[----:B------:R0:W5:Y:S02]  /*3500*/  LDG.E R6, desc[UR6][R14.64+0x8] ;  /* 0x000008060e067981 */ /* 0x000164000c1e1900 */
[----:B-----5:R-:W-:Y:S01]  /*3510*/  IADD3 R7, PT, PT, R3, -UR4, RZ ;  /* 0x8000000403077c10 */ /* 0x020fe2000fffe0ff */
[----:B------:R-:W-:Y:S01]  /*3520*/  UMOV UR8, 0xffed8acc ;  /* 0xffed8acc00087882 */ /* 0x000fe20000000000 */
[----:B------:R-:W-:Y:S01]  /*3530*/  UMOV UR9, 0x3dd2589e ;  /* 0x3dd2589e00097882 */ /* 0x000fe20000000000 */
[----:B------:R-:W-:Y:S01]  /*3540*/  BSSY.RECONVERGENT B1, `(.L_x_119) ;  /* 0x000018e000017945 */ /* 0x000fe20003800200 */
[----:B------:R-:W-:-:S02]  /*3550*/  ISETP.GT.U32.AND P0, PT, R7, -0x4, PT ;  /* 0xfffffffc0700780c */ /* 0x000fc40003f04070 */
[----:B------:R-:W-:-:S04]  /*3560*/  IADD3 R7, PT, PT, -R3, UR4, RZ ;  /* 0x0000000403077c10 */ /* 0x000fc8000fffe1ff */
[----:B------:R-:W-:Y:S01]  /*3570*/  LOP3.LUT R8, R7, 0x3, RZ, 0xc0, !PT ;  /* 0x0000000307087812 */ /* 0x000fe200078ec0ff */
[----:B--2---:R-:W1:Y:S02]  /*3580*/  F2F.F64.F32 R20, R0 ;  /* 0x0000000000147310 */ /* 0x004e640000201800 */
[----:B-1----:R-:W-:-:S04]  /*3590*/  DMUL R20, R20, UR8 ;  /* 0x0000000814147c28 */ /* 0x002fc80008000000 */
[----:B0-----:R-:W-:Y:S07]  /*35a0*/  @P0 BRA `(.L_x_120) ;  /* 0x00000018001c0947 */ /* 0x001fee0003800000 */
[----:B------:R-:W-:Y:S01]  /*35b0*/  IMAD.WIDE.U32 R12, R3, 0x1c, R12 ;  /* 0x0000001c030c7825 */ /* 0x000fe200078e000c */
[----:B------:R-:W-:Y:S02]  /*35c0*/  LOP3.LUT R9, R7, 0xfffffffc, RZ, 0xc0, !PT ;  /* 0xfffffffc07097812 */ /* 0x000fe400078ec0ff */
[----:B------:R-:W-:Y:S02]  /*35d0*/  IADD3 R18, P0, PT, R12, 0x38, RZ ;  /* 0x000000380c127810 */ /* 0x000fe40007f1e0ff */
[----:B------:R-:W-:Y:S02]  /*35e0*/  IADD3 R9, PT, PT, -R9, RZ, RZ ;  /* 0x000000ff09097210 */ /* 0x000fe40007ffe1ff */
[----:B------:R-:W-:-:S09]  /*35f0*/  IADD3.X R19, PT, PT, RZ, R13, RZ, P0, !PT ;  /* 0x0000000dff137210 */ /* 0x000fd200007fe4ff */
.L_x_165:
[----:B------:R-:W2:Y:S04]  /*3600*/  LDG.E R32, desc[UR6][R18.64+-0x34] ;  /* 0xffffcc0612207981 */ /* 0x000ea8000c1e1900 */
[----:B------:R-:W3:Y:S04]  /*3610*/  LDG.E R33, desc[UR6][R18.64+-0x38] ;  /* 0xffffc80612217981 */ /* 0x000ee8000c1e1900 */
[----:B------:R-:W4:Y:S01]  /*3620*/  LDG.E R13, desc[UR6][R18.64+-0x30] ;  /* 0xffffd006120d7981 */ /* 0x000f22000c1e1900 */
[----:B------:R-:W-:Y:S01]  /*3630*/  IADD3 R9, PT, PT, R9, 0x4, RZ ;  /* 0x0000000409097810 */ /* 0x000fe20007ffe0ff */
[----:B------:R-:W-:Y:S03]  /*3640*/  BSSY.RECONVERGENT B2, `(.L_x_121) ;  /* 0x0000015000027945 */ /* 0x000fe60003800200 */
[----:B------:R-:W-:Y:S01]  /*3650*/  ISETP.NE.AND P1, PT, R9, RZ, PT ;  /* 0x000000ff0900720c */ /* 0x000fe20003f25270 */
        /* <DEDUP_REMOVED lines=15> */
.L_x_122:
[----:B------:R-:W-:Y:S01]  /*3750*/  FMUL.FTZ R29, R14, R13 ;  /* 0x0000000d0e1d7220 */ /* 0x000fe20000410000 */
[----:B------:R-:W-:-:S03]  /*3760*/  FMUL.FTZ R12, R13, 0.5 ;  /* 0x3f0000000d0c7820 */ /* 0x000fc60000410000 */
[----:B------:R-:W-:-:S04]  /*3770*/  FFMA R0, -R29, R29, R14 ;  /* 0x0000001d1d007223 */ /* 0x000fc8000000010e */
[----:B------:R-:W-:-:S07]  /*3780*/  FFMA R29, R0, R12, R29 ;  /* 0x0000000c001d7223 */ /* 0x000fce000000001d */
.L_x_123:
[----:B------:R-:W-:Y:S05]  /*3790*/  BSYNC.RECONVERGENT B2 ;  /* 0x0000000000027941 */ /* 0x000fea0003800200 */
.L_x_121:
        /* <DEDUP_REMOVED lines=22> */
.L_x_125:
[----:B------:R-:W-:Y:S05]  /*3900*/  BSYNC.RECONVERGENT B3 ;  /* 0x0000000000037941 */ /* 0x000fea0003800200 */
.L_x_124:
        /* <DEDUP_REMOVED lines=15> */
.L_x_127:
[----:B------:R-:W-:Y:S05]  /*3a00*/  BSYNC.RECONVERGENT B4 ;  /* 0x0000000000047941 */ /* 0x000fea0003800200 */
.L_x_126:
        /* <DEDUP_REMOVED lines=15> */
.L_x_129:
[----:B------:R-:W-:Y:S05]  /*3b00*/  BSYNC.RECONVERGENT B4 ;  /* 0x0000000000047941 */ /* 0x000fea0003800200 */
.L_x_128:
        /* <DEDUP_REMOVED lines=14> */
.L_x_131:
[----:B------:R-:W-:Y:S05]  /*3bf0*/  BSYNC.RECONVERGENT B4 ;  /* 0x0000000000047941 */ /* 0x000fea0003800200 */
.L_x_130:
        /* <DEDUP_REMOVED lines=20> */
.L_x_133:
[----:B------:R-:W-:Y:S01]  /*3d40*/  FMUL.FTZ R29, R14, R13 ;  /* 0x0000000d0e1d7220 */ /* 0x000fe20000410000 */
[----:B------:R-:W-:-:S03]  /*3d50*/  FMUL.FTZ R12, R13, 0.5 ;  /* 0x3f0000000d0c7820 */ /* 0x000fc60000410000 */
[----:B------:R-:W-:-:S04]  /*3d60*/  FFMA R0, -R29, R29, R14 ;  /* 0x0000001d1d007223 */ /* 0x000fc8000000010e */
[----:B------:R-:W-:-:S07]  /*3d70*/  FFMA R29, R0, R12, R29 ;  /* 0x0000000c001d7223 */ /* 0x000fce000000001d */
.L_x_134:
[----:B------:R-:W-:Y:S05]  /*3d80*/  BSYNC.RECONVERGENT B2 ;  /* 0x0000000000027941 */ /* 0x000fea0003800200 */
.L_x_132:
        /* <DEDUP_REMOVED lines=22> */
.L_x_136:
[----:B------:R-:W-:Y:S05]  /*3ef0*/  BSYNC.RECONVERGENT B3 ;  /* 0x0000000000037941 */ /* 0x000fea0003800200 */
.L_x_135:
        /* <DEDUP_REMOVED lines=15> */
.L_x_138:
[----:B------:R-:W-:Y:S05]  /*3ff0*/  BSYNC.RECONVERGENT B4 ;  /* 0x0000000000047941 */ /* 0x000fea0003800200 */
.L_x_137:
        /* <DEDUP_REMOVED lines=15> */
.L_x_140:
[----:B------:R-:W-:Y:S05]  /*40f0*/  BSYNC.RECONVERGENT B4 ;  /* 0x0000000000047941 */ /* 0x000fea0003800200 */
.L_x_139:
        /* <DEDUP_REMOVED lines=14> */
.L_x_142:
[----:B------:R-:W-:Y:S05]  /*41e0*/  BSYNC.RECONVERGENT B4 ;  /* 0x0000000000047941 */ /* 0x000fea0003800200 */
.L_x_141:
        /* <DEDUP_REMOVED lines=20> */
.L_x_144:
[----:B------:R-:W-:Y:S01]  /*4330*/  FMUL.FTZ R32, R13, R14 ;  /* 0x0000000e0d207220 */ /* 0x000fe20000410000 */
[----:B------:R-:W-:-:S03]  /*4340*/  FMUL.FTZ R0, R14, 0.5 ;  /* 0x3f0000000e007820 */ /* 0x000fc60000410000 */
[----:B------:R-:W-:-:S04]  /*4350*/  FFMA R13, -R32, R32, R13 ;  /* 0x00000020200d7223 */ /* 0x000fc8000000010d */
[----:B------:R-:W-:-:S07]  /*4360*/  FFMA R32, R13, R0, R32 ;  /* 0x000000000d207223 */ /* 0x000fce0000000020 */
.L_x_145:
[----:B------:R-:W-:Y:S05]  /*4370*/  BSYNC.RECONVERGENT B2 ;  /* 0x0000000000027941 */ /* 0x000fea0003800200 */
.L_x_143:
        /* <DEDUP_REMOVED lines=22> */
.L_x_147:
[----:B------:R-:W-:Y:S05]  /*44e0*/  BSYNC.RECONVERGENT B3 ;  /* 0x0000000000037941 */ /* 0x000fea0003800200 */
.L_x_146:
        /* <DEDUP_REMOVED lines=15> */
.L_x_149:
[----:B------:R-:W-:Y:S05]  /*45e0*/  BSYNC.RECONVERGENT B4 ;  /* 0x0000000000047941 */ /* 0x000fea0003800200 */
.L_x_148:
        /* <DEDUP_REMOVED lines=15> */
.L_x_151:
[----:B------:R-:W-:Y:S05]  /*46e0*/  BSYNC.RECONVERGENT B4 ;  /* 0x0000000000047941 */ /* 0x000fea0003800200 */
.L_x_150:
        /* <DEDUP_REMOVED lines=14> */
.L_x_153:
[----:B------:R-:W-:Y:S05]  /*47d0*/  BSYNC.RECONVERGENT B4 ;  /* 0x0000000000047941 */ /* 0x000fea0003800200 */
.L_x_152:
        /* <DEDUP_REMOVED lines=20> */
.L_x_155:
[----:B------:R-:W-:Y:S01]  /*4920*/  FMUL.FTZ R32, R13, R14 ;  /* 0x0000000e0d207220 */ /* 0x000fe20000410000 */
[----:B------:R-:W-:-:S03]  /*4930*/  FMUL.FTZ R0, R14, 0.5 ;  /* 0x3f0000000e007820 */ /* 0x000fc60000410000 */
[----:B------:R-:W-:-:S04]  /*4940*/  FFMA R13, -R32, R32, R13 ;  /* 0x00000020200d7223 */ /* 0x000fc8000000010d */
[----:B------:R-:W-:-:S07]  /*4950*/  FFMA R32, R13, R0, R32 ;  /* 0x000000000d207223 */ /* 0x000fce0000000020 */
.L_x_156:
[----:B------:R-:W-:Y:S05]  /*4960*/  BSYNC.RECONVERGENT B2 ;  /* 0x0000000000027941 */ /* 0x000fea0003800200 */
.L_x_154:
        /* <DEDUP_REMOVED lines=22> */
.L_x_158:
[----:B------:R-:W-:Y:S05]  /*4ad0*/  BSYNC.RECONVERGENT B3 ;  /* 0x0000000000037941 */ /* 0x000fea0003800200 */
.L_x_157:
        /* <DEDUP_REMOVED lines=15> */
.L_x_160:
[----:B------:R-:W-:Y:S05]  /*4bd0*/  BSYNC.RECONVERGENT B4 ;  /* 0x0000000000047941 */ /* 0x000fea0003800200 */
.L_x_159:
        /* <DEDUP_REMOVED lines=15> */
.L_x_162:
[----:B------:R-:W-:Y:S05]  /*4cd0*/  BSYNC.RECONVERGENT B4 ;  /* 0x0000000000047941 */ /* 0x000fea0003800200 */
.L_x_161:
        /* <DEDUP_REMOVED lines=14> */
.L_x_164:
[----:B------:R-:W-:Y:S05]  /*4dc0*/  BSYNC.RECONVERGENT B4 ;  /* 0x0000000000047941 */ /* 0x000fea0003800200 */
.L_x_163:
[----:B------:R-:W-:Y:S01]  /*4dd0*/  IADD3 R18, P0, PT, R18, 0x70, RZ ;  /* 0x0000007012127810 */ /* 0x000fe20007f1e0ff */
[----:B------:R-:W-:Y:S01]  /*4de0*/  FADD R31, R31, R0 ;  /* 0x000000001f1f7221 */ /* 0x000fe20000000000 */
[----:B------:R-:W-:Y:S02]  /*4df0*/  IADD3 R3, PT, PT, R3, 0x4, RZ ;  /* 0x0000000403037810 */ /* 0x000fe40007ffe0ff */
[----:B------:R-:W-:Y:S01]  /*4e00*/  IADD3.X R19, PT, PT, RZ, R19, RZ, P0, !PT ;  /* 0x00000013ff137210 */ /* 0x000fe200007fe4ff */
[----:B------:R-:W-:Y:S08]  /*4e10*/  @P1 BRA `(.L_x_165) ;  /* 0xffffffe400f81947 */ /* 0x000ff0000383ffff */
.L_x_120:
[----:B------:R-:W-:Y:S05]  /*4e20*/  BSYNC.RECONVERGENT B1 ;  /* 0x0000000000017941 */ /* 0x000fea0003800200 */
.L_x_119:
        /* <DEDUP_REMOVED lines=25> */
.L_x_169:
[----:B------:R-:W-:Y:S01]  /*4fc0*/  FMUL.FTZ R8, R12, R13 ;  /* 0x0000000d0c087220 */ /* 0x000fe20000410000 */
[----:B------:R-:W-:-:S03]  /*4fd0*/  FMUL.FTZ R0, R13, 0.5 ;  /* 0x3f0000000d007820 */ /* 0x000fc60000410000 */
[----:B------:R-:W-:-:S04]  /*4fe0*/  FFMA R13, -R8, R8, R12 ;  /* 0x00000008080d7223 */ /* 0x000fc8000000010c */
[----:B------:R-:W-:-:S07]  /*4ff0*/  FFMA R8, R13, R0, R8 ;  /* 0x000000000d087223 */ /* 0x000fce0000000008 */
.L_x_170:
[----:B------:R-:W-:Y:S05]  /*5000*/  BSYNC.RECONVERGENT B2 ;  /* 0x0000000000027941 */ /* 0x000fea0003800200 */
.L_x_168:
        /* <DEDUP_REMOVED lines=22> */
.L_x_172:
[----:B------:R-:W-:Y:S05]  /*5170*/  BSYNC.RECONVERGENT B3 ;  /* 0x0000000000037941 */ /* 0x000fea0003800200 */
.L_x_171:
        /* <DEDUP_REMOVED lines=15> */
.L_x_174:
[----:B------:R-:W-:Y:S05]  /*5270*/  BSYNC.RECONVERGENT B4 ;  /* 0x0000000000047941 */ /* 0x000fea0003800200 */
.L_x_173:
        /* <DEDUP_REMOVED lines=15> */
.L_x_176:
[----:B------:R-:W-:Y:S05]  /*5370*/  BSYNC.RECONVERGENT B4 ;  /* 0x0000000000047941 */ /* 0x000fea0003800200 */
.L_x_175:
        /* <DEDUP_REMOVED lines=14> */
.L_x_178:
[----:B------:R-:W-:Y:S05]  /*5460*/  BSYNC.RECONVERGENT B4 ;  /* 0x0000000000047941 */ /* 0x000fea0003800200 */
.L_x_177:
        /* <DEDUP_REMOVED lines=20> */
.L_x_180:
[----:B------:R-:W-:Y:S01]  /*55b0*/  FMUL.FTZ R9, R14, R13 ;  /* 0x0000000d0e097220 */ /* 0x000fe20000410000 */
[----:B------:R-:W-:-:S03]  /*55c0*/  FMUL.FTZ R12, R13, 0.5 ;  /* 0x3f0000000d0c7820 */ /* 0x000fc60000410000 */
[----:B------:R-:W-:-:S04]  /*55d0*/  FFMA R0, -R9, R9, R14 ;  /* 0x0000000909007223 */ /* 0x000fc8000000010e */
[----:B------:R-:W-:-:S07]  /*55e0*/  FFMA R9, R0, R12, R9 ;  /* 0x0000000c00097223 */ /* 0x000fce0000000009 */
.L_x_181:
[----:B------:R-:W-:Y:S05]  /*55f0*/  BSYNC.RECONVERGENT B2 ;  /* 0x0000000000027941 */ /* 0x000fea0003800200 */
.L_x_179:
        /* <DEDUP_REMOVED lines=22> */
.L_x_183:
[----:B------:R-:W-:Y:S05]  /*5760*/  BSYNC.RECONVERGENT B3 ;  /* 0x0000000000037941 */ /* 0x000fea0003800200 */
.L_x_182:
        /* <DEDUP_REMOVED lines=15> */
.L_x_185:
[----:B------:R-:W-:Y:S05]  /*5860*/  BSYNC.RECONVERGENT B4 ;  /* 0x0000000000047941 */ /* 0x000fea0003800200 */
.L_x_184:
        /* <DEDUP_REMOVED lines=15> */
.L_x_187:
[----:B------:R-:W-:Y:S05]  /*5960*/  BSYNC.RECONVERGENT B4 ;  /* 0x0000000000047941 */ /* 0x000fea0003800200 */
.L_x_186:
        /* <DEDUP_REMOVED lines=14> */
.L_x_189:
[----:B------:R-:W-:Y:S05]  /*5a50*/  BSYNC.RECONVERGENT B4 ;  /* 0x0000000000047941 */ /* 0x000fea0003800200 */
.L_x_188:
[----:B------:R-:W-:Y:S01]  /*5a60*/  FADD R31, R31, R0 ;  /* 0x000000001f1f7221 */ /* 0x000fe20000000000 */
[----:B------:R-:W-:-:S07]  /*5a70*/  IADD3 R3, PT, PT, R3, 0x2, RZ ;  /* 0x0000000203037810 */ /* 0x000fce0007ffe0ff */
.L_x_167:
[----:B------:R-:W-:Y:S05]  /*5a80*/  BSYNC.RECONVERGENT B1 ;  /* 0x0000000000017941 */ /* 0x000fea0003800200 */
.L_x_166:
        /* <DEDUP_REMOVED lines=23> */
.L_x_191:
[----:B------:R-:W-:Y:S01]  /*5c00*/  FMUL.FTZ R3, R12, R7 ;  /* 0x000000070c037220 */ /* 0x000fe20000410000 */
[----:B------:R-:W-:-:S03]  /*5c10*/  FMUL.FTZ R7, R7, 0.5 ;  /* 0x3f00000007077820 */ /* 0x000fc60000410000 */
[----:B------:R-:W-:-:S04]  /*5c20*/  FFMA R0, -R3, R3, R12 ;  /* 0x0000000303007223 */ /* 0x000fc8000000010c */
[----:B------:R-:W-:-:S07]  /*5c30*/  FFMA R3, R0, R7, R3 ;  /* 0x0000000700037223 */ /* 0x000fce0000000003 */
.L_x_192:
[----:B------:R-:W-:Y:S05]  /*5c40*/  BSYNC.RECONVERGENT B1 ;  /* 0x0000000000017941 */ /* 0x000fea0003800200 */
.L_x_190:
        /* <DEDUP_REMOVED lines=22> */
.L_x_194:
[----:B------:R-:W-:Y:S05]  /*5db0*/  BSYNC.RECONVERGENT B1 ;  /* 0x0000000000017941 */ /* 0x000fea0003800200 */
.L_x_193:
        /* <DEDUP_REMOVED lines=15> */
.L_x_196:
[----:B------:R-:W-:Y:S05]  /*5eb0*/  BSYNC.RECONVERGENT B1 ;  /* 0x0000000000017941 */ /* 0x000fea0003800200 */
.L_x_195:
        /* <DEDUP_REMOVED lines=15> */
.L_x_198:
[----:B------:R-:W-:Y:S05]  /*5fb0*/  BSYNC.RECONVERGENT B1 ;  /* 0x0000000000017941 */ /* 0x000fea0003800200 */
.L_x_197:
        /* <DEDUP_REMOVED lines=14> */
.L_x_200:
[----:B------:R-:W-:Y:S05]  /*60a0*/  BSYNC.RECONVERGENT B1 ;  /* 0x0000000000017941 */ /* 0x000fea0003800200 */
.L_x_199:
[----:B------:R-:W-:-:S07]  /*60b0*/  FADD R31, R31, R0 ;  /* 0x000000001f1f7221 */ /* 0x000fce0000000000 */
.L_x_118:
[----:B------:R-:W-:Y:S05]  /*60c0*/  BSYNC.RECONVERGENT B0 ;  /* 0x0000000000007941 */ /* 0x000fea0003800200 */
.L_x_117:
[----:B------:R-:W0:Y:S02]  /*60d0*/  LDC.64 R4, c[0x0][0x388] ;  /* 0x0000e200ff047b82 */ /* 0x000e240000000a00 */
[----:B0-----:R-:W-:-:S05]  /*60e0*/  IMAD.WIDE R2, R2, 0xc, R4 ;  /* 0x0000000c02027825 */ /* 0x001fca00078e0204 */
[----:B------:R-:W-:Y:S04]  /*60f0*/  STG.E desc[UR6][R2.64], R10 ;  /* 0x0000000a02007986 */ /* 0x000fe8000c101906 */
[----:B------:R-:W-:Y:S04]  /*6100*/  STG.E desc[UR6][R2.64+0x4], R11 ;  /* 0x0000040b02007986 */ /* 0x000fe8000c101906 */
[----:B------:R-:W-:Y:S01]  /*6110*/  STG.E desc[UR6][R2.64+0x8], R31 ;  /* 0x0000081f02007986 */ /* 0x000fe2000c101906 */
[----:B------:R-:W-:Y:S05]  /*6120*/  EXIT ;  /* 0x000000000000794d */ /* 0x000fea0003800000 */
        .weak           $__internal_1_$__cuda_sm20_div_rn_f64_full
        .type           $__internal_1_$__cuda_sm20_div_rn_f64_full,@function
        .size           $__internal_1_$__cuda_sm20_div_rn_f64_full,($__internal_2_$__cuda_sm20_sqrt_rn_f32_slowpath - $__internal_1_$__cuda_sm20_div_rn_f64_full)
$__internal_1_$__cuda_sm20_div_rn_f64_full:
[----:B------:R-:W-:Y:S01]  /*6130*/  FSETP.GEU.AND P3, PT, |R35|, 1.469367938527859385e-39, PT ;  /* 0x001000002300780b */ /* 0x000fe20003f6e200 */
[----:B------:R-:W-:Y:S01]  /*6140*/  BSSY.RECONVERGENT B2, `(.L_x_201) ;  /* 0x0000056000027945 */ /* 0x000fe20003800200 */
[C---:B------:R-:W-:Y:S02]  /*6150*/  FSETP.GEU.AND P0, PT, |R15|.reuse, 1.469367938527859385e-39, PT ;  /* 0x001000000f00780b */ /* 0x040fe40003f0e200 */
[----:B------:R-:W-:Y:S02]  /*6160*/  LOP3.LUT R16, R15, 0x800fffff, RZ, 0xc0, !PT ;  /* 0x800fffff0f107812 */ /* 0x000fe400078ec0ff */
[----:B------:R-:W-:Y:S02]  /*6170*/  LOP3.LUT R13, R35, 0x7ff00000, RZ, 0xc0, !PT ;  /* 0x7ff00000230d7812 */ /* 0x000fe400078ec0ff */
[----:B------:R-:W-:Y:S02]  /*6180*/  LOP3.LUT R17, R16, 0x3ff00000, RZ, 0xfc, !PT ;  /* 0x3ff0000010117812 */ /* 0x000fe400078efcff */
[----:B------:R-:W-:-:S02]  /*6190*/  MOV R16, R14 ;  /* 0x0000000e00107202 */ /* 0x000fc40000000f00 */
[C---:B------:R-:W-:Y:S02]  /*61a0*/  LOP3.LUT R27, R15.reuse, 0x7ff00000, RZ, 0xc0, !PT ;  /* 0x7ff000000f1b7812 */ /* 0x040fe400078ec0ff */
[----:B------:R-:W-:Y:S01]  /*61b0*/  @!P3 LOP3.LUT R12, R15, 0x7ff00000, RZ, 0xc0, !PT ;  /* 0x7ff000000f0cb812 */ /* 0x000fe200078ec0ff */
[----:B------:R-:W-:Y:S01]  /*61c0*/  @!P0 DMUL R16, R14, 8.98846567431157953865e+307 ;  /* 0x7fe000000e108828 */ /* 0x000fe20000000000 */
[C---:B------:R-:W-:Y:S02]  /*61d0*/  ISETP.GE.U32.AND P2, PT, R13.reuse, R27, PT ;  /* 0x0000001b0d00720c */ /* 0x040fe40003f46070 */
[----:B------:R-:W-:Y:S02]  /*61e0*/  @!P3 ISETP.GE.U32.AND P4, PT, R13, R12, PT ;  /* 0x0000000c0d00b20c */ /* 0x000fe40003f86070 */
[----:B------:R-:W-:Y:S01]  /*61f0*/  MOV R12, 0x1ca00000 ;  /* 0x1ca00000000c7802 */ /* 0x000fe20000000f00 */
[----:B------:R-:W0:Y:S01]  /*6200*/  MUFU.RCP64H R39, R17 ;  /* 0x0000001100277308 */ /* 0x000e220000001800 */
[----:B------:R-:W-:-:S02]  /*6210*/  @!P3 MOV R24, RZ ;  /* 0x000000ff0018b202 */ /* 0x000fc40000000f00 */
[C---:B------:R-:W-:Y:S02]  /*6220*/  @!P3 SEL R25, R12.reuse, 0x63400000, !P4 ;  /* 0x634000000c19b807 */ /* 0x040fe40006000000 */
[----:B------:R-:W-:Y:S02]  /*6230*/  SEL R23, R12, 0x63400000, !P2 ;  /* 0x634000000c177807 */ /* 0x000fe40005000000 */
[--C-:B------:R-:W-:Y:S02]  /*6240*/  @!P3 LOP3.LUT R22, R25, 0x80000000, R35.reuse, 0xf8, !PT ;  /* 0x800000001916b812 */ /* 0x100fe400078ef823 */
[----:B------:R-:W-:Y:S02]  /*6250*/  LOP3.LUT R23, R23, 0x800fffff, R35, 0xf8, !PT ;  /* 0x800fffff17177812 */ /* 0x000fe400078ef823 */
[----:B------:R-:W-:Y:S02]  /*6260*/  @!P3 LOP3.LUT R25, R22, 0x100000, RZ, 0xfc, !PT ;  /* 0x001000001619b812 */ /* 0x000fe400078efcff */
[----:B------:R-:W-:-:S02]  /*6270*/  MOV R22, R34 ;  /* 0x0000002200167202 */ /* 0x000fc40000000f00 */
[----:B------:R-:W-:Y:S02]  /*6280*/  MOV R38, 0x1 ;  /* 0x0000000100267802 */ /* 0x000fe40000000f00 */
[----:B------:R-:W-:Y:S02]  /*6290*/  MOV R26, R13 ;  /* 0x0000000d001a7202 */ /* 0x000fe40000000f00 */
[----:B------:R-:W-:Y:S01]  /*62a0*/  @!P3 DFMA R22, R22, 2, -R24 ;  /* 0x400000001616b82b */ /* 0x000fe20000000818 */
[----:B------:R-:W-:Y:S01]  /*62b0*/  @!P0 LOP3.LUT R27, R17, 0x7ff00000, RZ, 0xc0, !PT ;  /* 0x7ff00000111b8812 */ /* 0x000fe200078ec0ff */
[----:B0-----:R-:W-:-:S08]  /*62c0*/  DFMA R24, R38, -R16, 1 ;  /* 0x3ff000002618742b */ /* 0x001fd00000000810 */
[----:B------:R-:W-:Y:S01]  /*62d0*/  DFMA R24, R24, R24, R24 ;  /* 0x000000181818722b */ /* 0x000fe20000000018 */
[----:B------:R-:W-:-:S04]  /*62e0*/  @!P3 LOP3.LUT R26, R23, 0x7ff00000, RZ, 0xc0, !PT ;  /* 0x7ff00000171ab812 */ /* 0x000fc800078ec0ff */
[----:B------:R-:W-:-:S03]  /*62f0*/  IADD3 R28, PT, PT, R26, -0x1, RZ ;  /* 0xffffffff1a1c7810 */ /* 0x000fc60007ffe0ff */
[----:B------:R-:W-:Y:S01]  /*6300*/  DFMA R38, R38, R24, R38 ;  /* 0x000000182626722b */ /* 0x000fe20000000026 */
[----:B------:R-:W-:Y:S02]  /*6310*/  ISETP.GT.U32.AND P0, PT, R28, 0x7feffffe, PT ;  /* 0x7feffffe1c00780c */ /* 0x000fe40003f04070 */
[----:B------:R-:W-:-:S04]  /*6320*/  IADD3 R28, PT, PT, R27, -0x1, RZ ;  /* 0xffffffff1b1c7810 */ /* 0x000fc80007ffe0ff */
[----:B------:R-:W-:Y:S01]  /*6330*/  ISETP.GT.U32.OR P0, PT, R28, 0x7feffffe, P0 ;  /* 0x7feffffe1c00780c */ /* 0x000fe20000704470 */
[----:B------:R-:W-:-:S08]  /*6340*/  DFMA R40, R38, -R16, 1 ;  /* 0x3ff000002628742b */ /* 0x000fd00000000810 */
[----:B------:R-:W-:-:S08]  /*6350*/  DFMA R40, R38, R40, R38 ;  /* 0x000000282628722b */ /* 0x000fd00000000026 */
[----:B------:R-:W-:-:S08]  /*6360*/  DMUL R38, R40, R22 ;  /* 0x0000001628267228 */ /* 0x000fd00000000000 */
[----:B------:R-:W-:-:S08]  /*6370*/  DFMA R24, R38, -R16, R22 ;  /* 0x800000102618722b */ /* 0x000fd00000000016 */
[----:B------:R-:W-:Y:S01]  /*6380*/  DFMA R24, R40, R24, R38 ;  /* 0x000000182818722b */ /* 0x000fe20000000026 */
[----:B------:R-:W-:Y:S10]  /*6390*/  @P0 BRA `(.L_x_202) ;  /* 0x00000000006c0947 */ /* 0x000ff40003800000 */
[----:B------:R-:W-:-:S04]  /*63a0*/  LOP3.LUT R26, R15, 0x7ff00000, RZ, 0xc0, !PT ;  /* 0x7ff000000f1a7812 */ /* 0x000fc800078ec0ff */
[CC--:B------:R-:W-:Y:S02]  /*63b0*/  VIADDMNMX R27, R13.reuse, -R26.reuse, 0xb9600000, !PT ;  /* 0xb96000000d1b7446 */ /* 0x0c0fe4000780091a */
[----:B------:R-:W-:Y:S02]  /*63c0*/  ISETP.GE.U32.AND P0, PT, R13, R26, PT ;  /* 0x0000001a0d00720c */ /* 0x000fe40003f06070 */
[----:B------:R-:W-:Y:S02]  /*63d0*/  VIMNMX R27, PT, PT, R27, 0x46a00000, PT ;  /* 0x46a000001b1b7848 */ /* 0x000fe40003fe0100 */
[----:B------:R-:W-:Y:S02]  /*63e0*/  SEL R12, R12, 0x63400000, !P0 ;  /* 0x634000000c0c7807 */ /* 0x000fe40004000000 */
[----:B------:R-:W-:Y:S02]  /*63f0*/  MOV R26, RZ ;  /* 0x000000ff001a7202 */ /* 0x000fe40000000f00 */
[----:B------:R-:W-:-:S04]  /*6400*/  IADD3 R12, PT, PT, -R12, R27, RZ ;  /* 0x0000001b0c0c7210 */ /* 0x000fc80007ffe1ff */
[----:B------:R-:W-:-:S06]  /*6410*/  IADD3 R27, PT, PT, R12, 0x7fe00000, RZ ;  /* 0x7fe000000c1b7810 */ /* 0x000fcc0007ffe0ff */
[----:B------:R-:W-:-:S10]  /*6420*/  DMUL R38, R24, R26 ;  /* 0x0000001a18267228 */ /* 0x000fd40000000000 */
[----:B------:R-:W-:-:S13]  /*6430*/  FSETP.GTU.AND P0, PT, |R39|, 1.469367938527859385e-39, PT ;  /* 0x001000002700780b */ /* 0x000fda0003f0c200 */
[----:B------:R-:W-:Y:S05]  /*6440*/  @P0 BRA `(.L_x_203) ;  /* 0x0000000000940947 */ /* 0x000fea0003800000 */
[----:B------:R-:W-:Y:S01]  /*6450*/  DFMA R16, R24, -R16, R22 ;  /* 0x800000101810722b */ /* 0x000fe20000000016 */
[----:B------:R-:W-:-:S09]  /*6460*/  MOV R26, RZ ;  /* 0x000000ff001a7202 */ /* 0x000fd20000000f00 */
[C---:B------:R-:W-:Y:S02]  /*6470*/  FSETP.NEU.AND P0, PT, R17.reuse, RZ, PT ;  /* 0x000000ff1100720b */ /* 0x040fe40003f0d000 */
[----:B------:R-:W-:-:S04]  /*6480*/  LOP3.LUT R14, R17, 0x80000000, R15, 0x48, !PT ;  /* 0x80000000110e7812 */ /* 0x000fc800078e480f */
[----:B------:R-:W-:-:S07]  /*6490*/  LOP3.LUT R27, R14, R27, RZ, 0xfc, !PT ;  /* 0x0000001b0e1b7212 */ /* 0x000fce00078efcff */
[----:B------:R-:W-:Y:S05]  /*64a0*/  @!P0 BRA `(.L_x_203) ;  /* 0x00000000007c8947 */ /* 0x000fea0003800000 */
[C---:B------:R-:W-:Y:S02]  /*64b0*/  IADD3 R17, PT, PT, -R12.reuse, RZ, RZ ;  /* 0x000000ff0c117210 */ /* 0x040fe40007ffe1ff */
[----:B------:R-:W-:Y:S02]  /*64c0*/  MOV R16, RZ ;  /* 0x000000ff00107202 */ /* 0x000fe40000000f00 */
[----:B------:R-:W-:-:S04]  /*64d0*/  IADD3 R12, PT, PT, -R12, -0x43300000, RZ ;  /* 0xbcd000000c0c7810 */ /* 0x000fc80007ffe1ff */
[----:B------:R-:W-:Y:S02]  /*64e0*/  DFMA R16, R38, -R16, R24 ;  /* 0x800000102610722b */ /* 0x000fe40000000018 */
[----:B------:R-:W-:-:S08]  /*64f0*/  DMUL.RP R24, R24, R26 ;  /* 0x0000001a18187228 */ /* 0x000fd00000008000 */
[----:B------:R-:W-:Y:S02]  /*6500*/  FSETP.NEU.AND P0, PT, |R17|, R12, PT ;  /* 0x0000000c1100720b */ /* 0x000fe40003f0d200 */
[----:B------:R-:W-:Y:S02]  /*6510*/  LOP3.LUT R13, R25, R14, RZ, 0x3c, !PT ;  /* 0x0000000e190d7212 */ /* 0x000fe400078e3cff */
[----:B------:R-:W-:Y:S02]  /*6520*/  FSEL R38, R24, R38, !P0 ;  /* 0x0000002618267208 */ /* 0x000fe40004000000 */
[----:B------:R-:W-:Y:S01]  /*6530*/  FSEL R39, R13, R39, !P0 ;  /* 0x000000270d277208 */ /* 0x000fe20004000000 */
[----:B------:R-:W-:Y:S06]  /*6540*/  BRA `(.L_x_203) ;  /* 0x0000000000547947 */ /* 0x000fec0003800000 */
.L_x_202:
[----:B------:R-:W-:-:S14]  /*6550*/  DSETP.NAN.AND P0, PT, R34, R34, PT ;  /* 0x000000222200722a */ /* 0x000fdc0003f08000 */
[----:B------:R-:W-:Y:S05]  /*6560*/  @P0 BRA `(.L_x_204) ;  /* 0x0000000000440947 */ /* 0x000fea0003800000 */
[----:B------:R-:W-:-:S14]  /*6570*/  DSETP.NAN.AND P0, PT, R14, R14, PT ;  /* 0x0000000e0e00722a */ /* 0x000fdc0003f08000 */
[----:B------:R-:W-:Y:S05]  /*6580*/  @P0 BRA `(.L_x_205) ;  /* 0x0000000000300947 */ /* 0x000fea0003800000 */
[----:B------:R-:W-:Y:S02]  /*6590*/  ISETP.NE.AND P0, PT, R26, R27, PT ;  /* 0x0000001b1a00720c */ /* 0x000fe40003f05270 */
[----:B------:R-:W-:Y:S02]  /*65a0*/  MOV R38, 0x0 ;  /* 0x0000000000267802 */ /* 0x000fe40000000f00 */
[----:B------:R-:W-:-:S09]  /*65b0*/  MOV R39, 0xfff80000 ;  /* 0xfff8000000277802 */ /* 0x000fd20000000f00 */
[----:B------:R-:W-:Y:S05]  /*65c0*/  @!P0 BRA `(.L_x_203) ;  /* 0x0000000000348947 */ /* 0x000fea0003800000 */
[----:B------:R-:W-:Y:S02]  /*65d0*/  ISETP.NE.AND P0, PT, R26, 0x7ff00000, PT ;  /* 0x7ff000001a00780c */ /* 0x000fe40003f05270 */
[----:B------:R-:W-:Y:S02]  /*65e0*/  LOP3.LUT R39, R35, 0x80000000, R15, 0x48, !PT ;  /* 0x8000000023277812 */ /* 0x000fe400078e480f */
[----:B------:R-:W-:-:S13]  /*65f0*/  ISETP.EQ.OR P0, PT, R27, RZ, !P0 ;  /* 0x000000ff1b00720c */ /* 0x000fda0004702670 */
[----:B------:R-:W-:Y:S02]  /*6600*/  @P0 LOP3.LUT R12, R39, 0x7ff00000, RZ, 0xfc, !PT ;  /* 0x7ff00000270c0812 */ /* 0x000fe400078efcff */
[----:B------:R-:W-:Y:S02]  /*6610*/  @!P0 MOV R38, RZ ;  /* 0x000000ff00268202 */ /* 0x000fe40000000f00 */
[----:B------:R-:W-:Y:S02]  /*6620*/  @P0 MOV R38, RZ ;  /* 0x000000ff00260202 */ /* 0x000fe40000000f00 */
[----:B------:R-:W-:Y:S01]  /*6630*/  @P0 MOV R39, R12 ;  /* 0x0000000c00270202 */ /* 0x000fe20000000f00 */
[----:B------:R-:W-:Y:S06]  /*6640*/  BRA `(.L_x_203) ;  /* 0x0000000000147947 */ /* 0x000fec0003800000 */
.L_x_205:
[----:B------:R-:W-:Y:S02]  /*6650*/  LOP3.LUT R39, R15, 0x80000, RZ, 0xfc, !PT ;  /* 0x000800000f277812 */ /* 0x000fe400078efcff */
[----:B------:R-:W-:Y:S01]  /*6660*/  MOV R38, R14 ;  /* 0x0000000e00267202 */ /* 0x000fe20000000f00 */
[----:B------:R-:W-:Y:S06]  /*6670*/  BRA `(.L_x_203) ;  /* 0x0000000000087947 */ /* 0x000fec0003800000 */
.L_x_204:
[----:B------:R-:W-:Y:S02]  /*6680*/  LOP3.LUT R39, R35, 0x80000, RZ, 0xfc, !PT ;  /* 0x0008000023277812 */ /* 0x000fe400078efcff */
[----:B------:R-:W-:-:S07]  /*6690*/  MOV R38, R34 ;  /* 0x0000002200267202 */ /* 0x000fce0000000f00 */
.L_x_203:
[----:B------:R-:W-:Y:S05]  /*66a0*/  BSYNC.RECONVERGENT B2 ;  /* 0x0000000000027941 */ /* 0x000fea0003800200 */
.L_x_201:
[----:B------:R-:W-:Y:S01]  /*66b0*/  HFMA2 R13, -RZ, RZ, 0, 0 ;  /* 0x00000000ff0d7431 */ /* 0x000fe200000001ff */
[----:B------:R-:W-:-:S04]  /*66c0*/  MOV R12, R0 ;  /* 0x00000000000c7202 */ /* 0x000fc80000000f00 */
[----:B------:R-:W-:Y:S05]  /*66d0*/  RET.REL.NODEC R12 `(_Z13computeForcesP4BodyP6float3i) ;  /* 0xffffff980c487950 */ /* 0x000fea0003c3ffff */
        .weak           $__internal_2_$__cuda_sm20_sqrt_rn_f32_slowpath
        .type           $__internal_2_$__cuda_sm20_sqrt_rn_f32_slowpath,@function
        .size           $__internal_2_$__cuda_sm20_sqrt_rn_f32_slowpath,($__internal_3_$__cuda_sm3x_div_rn_noftz_f32_slowpath - $__internal_2_$__cuda_sm20_sqrt_rn_f32_slowpath)
$__internal_2_$__cuda_sm20_sqrt_rn_f32_slowpath:
[----:B------:R-:W-:-:S13]  /*66e0*/  LOP3.LUT P0, RZ, R12, 0x7fffffff, RZ, 0xc0, !PT ;  /* 0x7fffffff0cff7812 */ /* 0x000fda000780c0ff */
[----:B------:R-:W-:Y:S01]  /*66f0*/  @!P0 MOV R17, R12 ;  /* 0x0000000c00118202 */ /* 0x000fe20000000f00 */
[----:B------:R-:W-:Y:S06]  /*6700*/  @!P0 BRA `(.L_x_206) ;  /* 0x0000000000408947 */ /* 0x000fec0003800000 */
[----:B------:R-:W-:-:S13]  /*6710*/  FSETP.GEU.FTZ.AND P0, PT, R12, RZ, PT ;  /* 0x000000ff0c00720b */ /* 0x000fda0003f1e000 */
[----:B------:R-:W-:Y:S01]  /*6720*/  @!P0 MOV R17, 0x7fffffff ;  /* 0x7fffffff00118802 */ /* 0x000fe20000000f00 */
[----:B------:R-:W-:Y:S06]  /*6730*/  @!P0 BRA `(.L_x_206) ;  /* 0x0000000000348947 */ /* 0x000fec0003800000 */
[----:B------:R-:W-:-:S13]  /*6740*/  FSETP.GTU.FTZ.AND P0, PT, |R12|, +INF , PT ;  /* 0x7f8000000c00780b */ /* 0x000fda0003f1c200 */
[----:B------:R-:W-:Y:S01]  /*6750*/  @P0 FADD.FTZ R17, R12, 1 ;  /* 0x3f8000000c110421 */ /* 0x000fe20000010000 */
[----:B------:R-:W-:Y:S06]  /*6760*/  @P0 BRA `(.L_x_206) ;  /* 0x0000000000280947 */ /* 0x000fec0003800000 */
[----:B------:R-:W-:-:S13]  /*6770*/  FSETP.NEU.FTZ.AND P0, PT, |R12|, +INF , PT ;  /* 0x7f8000000c00780b */ /* 0x000fda0003f1d200 */
[----:B------:R-:W-:Y:S01]  /*6780*/  @P0 FFMA R16, R12, 1.84467440737095516160e+19, RZ ;  /* 0x5f8000000c100823 */ /* 0x000fe200000000ff */
[----:B------:R-:W-:-:S03]  /*6790*/  @!P0 MOV R17, R12 ;  /* 0x0000000c00118202 */ /* 0x000fc60000000f00 */
[----:B------:R-:W0:Y:S02]  /*67a0*/  @P0 MUFU.RSQ R13, R16 ;  /* 0x00000010000d0308 */ /* 0x000e240000001400 */
[----:B0-----:R-:W-:Y:S01]  /*67b0*/  @P0 FMUL.FTZ R15, R16, R13 ;  /* 0x0000000d100f0220 */ /* 0x001fe20000410000 */
[----:B------:R-:W-:-:S03]  /*67c0*/  @P0 FMUL.FTZ R13, R13, 0.5 ;  /* 0x3f0000000d0d0820 */ /* 0x000fc60000410000 */
[----:B------:R-:W-:-:S04]  /*67d0*/  @P0 FADD.FTZ R14, -R15, -RZ ;  /* 0x800000ff0f0e0221 */ /* 0x000fc80000010100 */
[----:B------:R-:W-:-:S04]  /*67e0*/  @P0 FFMA R14, R15, R14, R16 ;  /* 0x0000000e0f0e0223 */ /* 0x000fc80000000010 */
[----:B------:R-:W-:-:S04]  /*67f0*/  @P0 FFMA R13, R14, R13, R15 ;  /* 0x0000000d0e0d0223 */ /* 0x000fc8000000000f */
[----:B------:R-:W-:-:S07]  /*6800*/  @P0 FMUL.FTZ R17, R13, 2.3283064365386962891e-10 ;  /* 0x2f8000000d110820 */ /* 0x000fce0000410000 */
.L_x_206:
[----:B------:R-:W-:Y:S01]  /*6810*/  HFMA2 R13, -RZ, RZ, 0, 0 ;  /* 0x00000000ff0d7431 */ /* 0x000fe200000001ff */
[----:B------:R-:W-:-:S04]  /*6820*/  MOV R12, R0 ;  /* 0x00000000000c7202 */ /* 0x000fc80000000f00 */
[----:B------:R-:W-:Y:S05]  /*6830*/  RET.REL.NODEC R12 `(_Z13computeForcesP4BodyP6float3i) ;  /* 0xffffff940cf07950 */ /* 0x000fea0003c3ffff */
        .weak           $__internal_3_$__cuda_sm3x_div_rn_noftz_f32_slowpath
        .type           $__internal_3_$__cuda_sm3x_div_rn_noftz_f32_slowpath,@function
        .size           $__internal_3_$__cuda_sm3x_div_rn_noftz_f32_slowpath,(.L_x_222 - $__internal_3_$__cuda_sm3x_div_rn_noftz_f32_slowpath)
$__internal_3_$__cuda_sm3x_div_rn_noftz_f32_slowpath:
[----:B------:R-:W-:Y:S01]  /*6840*/  SHF.R.U32.HI R12, RZ, 0x17, R15 ;  /* 0x00000017ff0c7819 */ /* 0x000fe2000001160f */
[----:B------:R-:W-:Y:S01]  /*6850*/  BSSY.RECONVERGENT B2, `(.L_x_207) ;  /* 0x0000062000027945 */ /* 0x000fe20003800200 */
[----:B------:R-:W-:Y:S02]  /*6860*/  SHF.R.U32.HI R23, RZ, 0x17, R24 ;  /* 0x00000017ff177819 */ /* 0x000fe40000011618 */
[----:B------:R-:W-:Y:S02]  /*6870*/  LOP3.LUT R12, R12, 0xff, RZ, 0xc0, !PT ;  /* 0x000000ff0c0c7812 */ /* 0x000fe400078ec0ff */
[----:B------:R-:W-:Y:S02]  /*6880*/  LOP3.LUT R23, R23, 0xff, RZ, 0xc0, !PT ;  /* 0x000000ff17177812 */ /* 0x000fe400078ec0ff */
[----:B------:R-:W-:Y:S02]  /*6890*/  IADD3 R0, PT, PT, R12, -0x1, RZ ;  /* 0xffffffff0c007810 */ /* 0x000fe40007ffe0ff */
[----:B------:R-:W-:-:S02]  /*68a0*/  IADD3 R13, PT, PT, R23, -0x1, RZ ;  /* 0xffffffff170d7810 */ /* 0x000fc40007ffe0ff */
        /* <DEDUP_REMOVED lines=22> */
[----:B------:R-:W-:Y:S01]  /*6a10*/  @P0 MOV R22, RZ ;  /* 0x000000ff00160202 */ /* 0x000fe20000000f00 */
[----:B------:R-:W-:Y:S01]  /*6a20*/  @!P0 FFMA R24, R24, 1.84467440737095516160e+19, RZ ;  /* 0x5f80000018188823 */ /* 0x000fe200000000ff */
[----:B------:R-:W-:Y:S01]  /*6a30*/  @!P0 MOV R22, 0xffffffc0 ;  /* 0xffffffc000168802 */ /* 0x000fe20000000f00 */
[----:B------:R-:W-:-:S03]  /*6a40*/  @!P2 FFMA R15, R15, 1.84467440737095516160e+19, RZ ;  /* 0x5f8000000f0fa823 */ /* 0x000fc600000000ff */
[----:B------:R-:W-:-:S07]  /*6a50*/  @!P2 IADD3 R22, PT, PT, R22, 0x40, RZ ;  /* 0x000000401616a810 */ /* 0x000fce0007ffe0ff */
.L_x_208:
[----:B------:R-:W-:Y:S01]  /*6a60*/  LEA R0, R12, 0xc0800000, 0x17 ;  /* 0xc08000000c007811 */ /* 0x000fe200078eb8ff */
[----:B------:R-:W-:Y:S01]  /*6a70*/  BSSY.RECONVERGENT B3, `(.L_x_213) ;  /* 0x0000036000037945 */ /* 0x000fe20003800200 */
[----:B------:R-:W-:Y:S02]  /*6a80*/  IADD3 R23, PT, PT, R23, -0x7f, RZ ;  /* 0xffffff8117177810 */ /* 0x000fe40007ffe0ff */
[----:B------:R-:W-:-:S03]  /*6a90*/  IADD3 R25, PT, PT, -R0, R15, RZ ;  /* 0x0000000f00197210 */ /* 0x000fc60007ffe1ff */
[----:B------:R-:W-:Y:S01]  /*6aa0*/  IMAD R17, R23, -0x800000, R24 ;  /* 0xff80000017117824 */ /* 0x000fe200078e0218 */
[----:B------:R-:W0:Y:S01]  /*6ab0*/  MUFU.RCP R13, R25 ;  /* 0x00000019000d7308 */ /* 0x000e220000001000 */
[----:B------:R-:W-:Y:S01]  /*6ac0*/  FADD.FTZ R16, -R25, -RZ ;  /* 0x800000ff19107221 */ /* 0x000fe20000010100 */
        /* <DEDUP_REMOVED lines=10> */
[----:B------:R-:W-:-:S04]  /*6b70*/  LOP3.LUT R17, R12, 0xff, RZ, 0xc0, !PT ;  /* 0x000000ff0c117812 */ /* 0x000fc800078ec0ff */
[----:B------:R-:W-:-:S04]  /*6b80*/  IADD3 R12, PT, PT, R17, R22, RZ ;  /* 0x00000016110c7210 */ /* 0x000fc80007ffe0ff */
[----:B------:R-:W-:-:S04]  /*6b90*/  IADD3 R17, PT, PT, R12, -0x1, RZ ;  /* 0xffffffff0c117810 */ /* 0x000fc80007ffe0ff */
        /* <DEDUP_REMOVED lines=10> */
[CCC-:B------:R-:W-:Y:S01]  /*6c40*/  FFMA.RP R22, R0.reuse, R16.reuse, R13.reuse ;  /* 0x0000001000167223 */ /* 0x1c0fe2000000800d */
[----:B------:R-:W-:Y:S01]  /*6c50*/  FFMA.RM R13, R0, R16, R13 ;  /* 0x00000010000d7223 */ /* 0x000fe2000000400d */
[C---:B------:R-:W-:Y:S02]  /*6c60*/  IADD3 R0, PT, PT, R12.reuse, 0x20, RZ ;  /* 0x000000200c007810 */ /* 0x040fe40007ffe0ff */
[----:B------:R-:W-:Y:S02]  /*6c70*/  LOP3.LUT R17, R17, 0x7fffff, RZ, 0xc0, !PT ;  /* 0x007fffff11117812 */ /* 0x000fe400078ec0ff */
[C---:B------:R-:W-:Y:S02]  /*6c80*/  ISETP.NE.AND P3, PT, R12.reuse, RZ, PT ;  /* 0x000000ff0c00720c */ /* 0x040fe40003f65270 */
[----:B------:R-:W-:Y:S02]  /*6c90*/  LOP3.LUT R17, R17, 0x800000, RZ, 0xfc, !PT ;  /* 0x0080000011117812 */ /* 0x000fe400078efcff */
[----:B------:R-:W-:-:S02]  /*6ca0*/  ISETP.NE.AND P2, PT, R12, RZ, PT ;  /* 0x000000ff0c00720c */ /* 0x000fc40003f45270 */
[----:B------:R-:W-:Y:S02]  /*6cb0*/  IADD3 R12, PT, PT, -R12, RZ, RZ ;  /* 0x000000ff0c0c7210 */ /* 0x000fe40007ffe1ff */
[----:B------:R-:W-:Y:S02]  /*6cc0*/  SHF.L.U32 R0, R17, R0, RZ ;  /* 0x0000000011007219 */ /* 0x000fe400000006ff */
[----:B------:R-:W-:Y:S02]  /*6cd0*/  FSETP.NEU.FTZ.AND P0, PT, R22, R13, PT ;  /* 0x0000000d1600720b */ /* 0x000fe40003f1d000 */
[----:B------:R-:W-:Y:S02]  /*6ce0*/  SEL R12, R12, RZ, P3 ;  /* 0x000000ff0c0c7207 */ /* 0x000fe40001800000 */
[----:B------:R-:W-:Y:S02]  /*6cf0*/  ISETP.NE.AND P2, PT, R0, RZ, P2 ;  /* 0x000000ff0000720c */ /* 0x000fe40001745270 */
[----:B------:R-:W-:-:S02]  /*6d00*/  SHF.R.U32.HI R17, RZ, R12, R17 ;  /* 0x0000000cff117219 */ /* 0x000fc40000011611 */
[----:B------:R-:W-:Y:S02]  /*6d10*/  PLOP3.LUT P0, PT, P0, P2, PT, 0xf8, 0x8f ;  /* 0x00000000008f781c */ /* 0x000fe40000705f70 */
[----:B------:R-:W-:Y:S02]  /*6d20*/  SHF.R.U32.HI R12, RZ, 0x1, R17 ;  /* 0x00000001ff0c7819 */ /* 0x000fe40000011611 */
[----:B------:R-:W-:-:S04]  /*6d30*/  SEL R13, RZ, 0x1, !P0 ;  /* 0x00000001ff0d7807 */ /* 0x000fc80004000000 */
[----:B------:R-:W-:-:S04]  /*6d40*/  LOP3.LUT R0, R13, 0x1, R12, 0xf8, !PT ;  /* 0x000000010d007812 */ /* 0x000fc800078ef80c */
[----:B------:R-:W-:-:S04]  /*6d50*/  LOP3.LUT R17, R0, R17, RZ, 0xc0, !PT ;  /* 0x0000001100117212 */ /* 0x000fc800078ec0ff */
[----:B------:R-:W-:-:S04]  /*6d60*/  IADD3 R12, PT, PT, R12, R17, RZ ;  /* 0x000000110c0c7210 */ /* 0x000fc80007ffe0ff */
[----:B------:R-:W-:Y:S01]  /*6d70*/  LOP3.LUT R15, R12, R15, RZ, 0xfc, !PT ;  /* 0x0000000f0c0f7212 */ /* 0x000fe200078efcff */
[----:B------:R-:W-:Y:S06]  /*6d80*/  BRA `(.L_x_216) ;  /* 0x0000000000107947 */ /* 0x000fec0003800000 */
.L_x_215:
[----:B------:R-:W-:-:S04]  /*6d90*/  LOP3.LUT R15, R15, 0x80000000, RZ, 0xc0, !PT ;  /* 0x800000000f0f7812 */ /* 0x000fc800078ec0ff */
[----:B------:R-:W-:Y:S01]  /*6da0*/  LOP3.LUT R15, R15, 0x7f800000, RZ, 0xfc, !PT ;  /* 0x7f8000000f0f7812 */ /* 0x000fe200078efcff */
[----:B------:R-:W-:Y:S06]  /*6db0*/  BRA `(.L_x_216) ;  /* 0x0000000000047947 */ /* 0x000fec0003800000 */
.L_x_214:
[----:B------:R-:W-:-:S07]  /*6dc0*/  LEA R15, R22, R15, 0x17 ;  /* 0x0000000f160f7211 */ /* 0x000fce00078eb8ff */
.L_x_216:
[----:B------:R-:W-:Y:S05]  /*6dd0*/  BSYNC.RECONVERGENT B3 ;  /* 0x0000000000037941 */ /* 0x000fea0003800200 */
.L_x_213:
[----:B------:R-:W-:Y:S05]  /*6de0*/  BRA `(.L_x_217) ;  /* 0x0000000000207947 */ /* 0x000fea0003800000 */
.L_x_212:
[----:B------:R-:W-:-:S04]  /*6df0*/  LOP3.LUT R15, R15, 0x80000000, R24, 0x48, !PT ;  /* 0x800000000f0f7812 */ /* 0x000fc800078e4818 */
[----:B------:R-:W-:Y:S01]  /*6e00*/  LOP3.LUT R15, R15, 0x7f800000, RZ, 0xfc, !PT ;  /* 0x7f8000000f0f7812 */ /* 0x000fe200078efcff */
[----:B------:R-:W-:Y:S06]  /*6e10*/  BRA `(.L_x_217) ;  /* 0x0000000000147947 */ /* 0x000fec0003800000 */
.L_x_211:
[----:B------:R-:W-:Y:S01]  /*6e20*/  LOP3.LUT R15, R15, 0x80000000, R24, 0x48, !PT ;  /* 0x800000000f0f7812 */ /* 0x000fe200078e4818 */
[----:B------:R-:W-:Y:S06]  /*6e30*/  BRA `(.L_x_217) ;  /* 0x00000000000c7947 */ /* 0x000fec0003800000 */
.L_x_210:
[----:B------:R-:W0:Y:S01]  /*6e40*/  MUFU.RSQ R15, -QNAN ;  /* 0xffc00000000f7908 */ /* 0x000e220000001400 */
[----:B------:R-:W-:Y:S05]  /*6e50*/  BRA `(.L_x_217) ;  /* 0x0000000000047947 */ /* 0x000fea0003800000 */
.L_x_209:
[----:B------:R-:W-:-:S07]  /*6e60*/  FADD.FTZ R15, R24, R15 ;  /* 0x0000000f180f7221 */ /* 0x000fce0000010000 */
.L_x_217:
[----:B------:R-:W-:Y:S05]  /*6e70*/  BSYNC.RECONVERGENT B2 ;  /* 0x0000000000027941 */ /* 0x000fea0003800200 */
.L_x_207:
[----:B0-----:R-:W-:Y:S01]  /*6e80*/  MOV R0, R15 ;  /* 0x0000000f00007202 */ /* 0x001fe20000000f00 */
[----:B------:R-:W-:-:S04]  /*6e90*/  HFMA2 R15, -RZ, RZ, 0, 0 ;  /* 0x00000000ff0f7431 */ /* 0x000fc800000001ff */
[----:B------:R-:W-:Y:S05]  /*6ea0*/  RET.REL.NODEC R14 `(_Z13computeForcesP4BodyP6float3i) ;  /* 0xffffff900e547950 */ /* 0x000fea0003c3ffff */
.L_x_218:
        /* <DEDUP_REMOVED lines=13> */
.L_x_222:


//--------------------- .nv.shared.reserved.0     --------------------------
	.section	.nv.shared.reserved.0,"aw",@nobits
	.weak		__nv_reservedSMEM_offset_0_alias
	.size		__nv_reservedSMEM_offset_0_alias, 0, 64
	.other		__nv_reservedSMEM_offset_0_alias,@"STO_CUDA_RESERVED_SHARED STV_DEFAULT"
__nv_reservedSMEM_offset_0_alias:
	.zero		0
	.zero		64


//--------------------- .nv.constant0._Z12updateBodiesP4BodyP6float3i --------------------------
	.section	.nv.constant0._Z12updateBodiesP4BodyP6float3i,"a",@progbits
	.sectionflags	@""
	.align	4
.nv.constant0._Z12updateBodiesP4BodyP6float3i:
	.zero		916


//--------------------- .nv.constant0._Z13computeForcesP4BodyP6float3i --------------------------
	.section	.nv.constant0._Z13computeForcesP4BodyP6float3i,"a",@progbits
	.sectionflags	@""
	.align	4
.nv.constant0._Z13computeForcesP4BodyP6float3i:
	.zero		916


//--------------------- SYMBOLS --------------------------

	.type		.nv.reservedSmem.offset0,@object
	.size		.nv.reservedSmem.offset0,0x4
